//
// Generated by NVIDIA NVVM Compiler
//
// Compiler Build ID: CL-36424714
// Cuda compilation tools, release 13.0, V13.0.88
// Based on NVVM 20.0.0
//

.version 9.0
.target sm_100
.address_size 64

	// .globl	_Z13prepare_gridsPdS_S_S_PlS0_PiS1_

.visible .entry _Z13prepare_gridsPdS_S_S_PlS0_PiS1_(
	.param .u64 .ptr .align 1 _Z13prepare_gridsPdS_S_S_PlS0_PiS1__param_0,
	.param .u64 .ptr .align 1 _Z13prepare_gridsPdS_S_S_PlS0_PiS1__param_1,
	.param .u64 .ptr .align 1 _Z13prepare_gridsPdS_S_S_PlS0_PiS1__param_2,
	.param .u64 .ptr .align 1 _Z13prepare_gridsPdS_S_S_PlS0_PiS1__param_3,
	.param .u64 .ptr .align 1 _Z13prepare_gridsPdS_S_S_PlS0_PiS1__param_4,
	.param .u64 .ptr .align 1 _Z13prepare_gridsPdS_S_S_PlS0_PiS1__param_5,
	.param .u64 .ptr .align 1 _Z13prepare_gridsPdS_S_S_PlS0_PiS1__param_6,
	.param .u64 .ptr .align 1 _Z13prepare_gridsPdS_S_S_PlS0_PiS1__param_7
)
{
	.reg .pred 	%p<15>;
	.reg .b32 	%r<28>;
	.reg .b32 	%f<45>;
	.reg .b64 	%rd<55>;
	.reg .b64 	%fd<11>;

	ld.param.u64 	%rd23, [_Z13prepare_gridsPdS_S_S_PlS0_PiS1__param_0];
	ld.param.u64 	%rd24, [_Z13prepare_gridsPdS_S_S_PlS0_PiS1__param_1];
	ld.param.u64 	%rd20, [_Z13prepare_gridsPdS_S_S_PlS0_PiS1__param_2];
	ld.param.u64 	%rd21, [_Z13prepare_gridsPdS_S_S_PlS0_PiS1__param_3];
	ld.param.u64 	%rd22, [_Z13prepare_gridsPdS_S_S_PlS0_PiS1__param_4];
	ld.param.u64 	%rd25, [_Z13prepare_gridsPdS_S_S_PlS0_PiS1__param_6];
	ld.param.u64 	%rd26, [_Z13prepare_gridsPdS_S_S_PlS0_PiS1__param_7];
	cvta.to.global.u64 	%rd1, %rd24;
	cvta.to.global.u64 	%rd2, %rd23;
	cvta.to.global.u64 	%rd3, %rd26;
	cvta.to.global.u64 	%rd4, %rd25;
	mov.u32 	%r1, %ctaid.x;
	mov.u32 	%r2, %ntid.x;
	mov.u32 	%r3, %tid.x;
	mad.lo.s32 	%r4, %r1, %r2, %r3;
	cvt.u64.u32 	%rd5, %r4;
	ld.global.s32 	%rd6, [%rd4];
	and.b64  	%rd27, %rd6, -4294967296;
	setp.ne.s64 	%p1, %rd27, 0;
	@%p1 bra 	$L__BB0_2;
	cvt.u32.u64 	%r5, %rd6;
	cvt.u32.u64 	%r6, %rd5;
	div.u32 	%r7, %r6, %r5;
	cvt.u64.u32 	%rd51, %r7;
	bra.uni 	$L__BB0_3;
$L__BB0_2:
	div.s64 	%rd51, %rd5, %rd6;
$L__BB0_3:
	cvta.to.global.u64 	%rd28, %rd22;
	ld.global.u64 	%rd29, [%rd28];
	setp.le.s64 	%p2, %rd29, %rd5;
	@%p2 bra 	$L__BB0_22;
	setp.ne.s64 	%p3, %rd27, 0;
	@%p3 bra 	$L__BB0_6;
	cvt.u32.u64 	%r8, %rd6;
	cvt.u32.u64 	%r9, %rd5;
	rem.u32 	%r10, %r9, %r8;
	cvt.u64.u32 	%rd52, %r10;
	bra.uni 	$L__BB0_7;
$L__BB0_6:
	rem.s64 	%rd52, %rd5, %rd6;
$L__BB0_7:
	cvt.u32.u64 	%r11, %rd6;
	cvt.rn.f64.u64 	%fd3, %rd52;
	cvt.rn.f64.s32 	%fd4, %r11;
	rcp.rn.f64 	%fd5, %fd4;
	mul.f64 	%fd1, %fd5, %fd3;
	cvt.rn.f64.s64 	%fd6, %rd51;
	ld.global.u32 	%r12, [%rd3];
	cvt.rn.f64.s32 	%fd7, %r12;
	rcp.rn.f64 	%fd8, %fd7;
	mul.f64 	%fd9, %fd8, %fd6;
	cvt.rn.f32.f64 	%f1, %fd9;
	setp.eq.f32 	%p4, %f1, 0f00000000;
	mov.f32 	%f44, 0f3F800000;
	@%p4 bra 	$L__BB0_10;
	mov.f32 	%f6, 0f32CD8C70;
	mov.f32 	%f7, 0f3ED90735;
	mul.rn.f32 	%f8, %f7, %f6;
	mov.f32 	%f9, 0f3DBDD9BD;
	mov.f32 	%f10, 0f3DF9B38D;
	mul.rn.f32 	%f11, %f10, %f9;
	mul.f32 	%f12, %f11, 0f40400000;
	fma.rn.f32 	%f13, %f8, 0f3FB8AA3B, 0f33773EAE;
	fma.rn.f32 	%f14, 0f3E9BE32A, 0f32A55E34, %f13;
	fma.rn.f32 	%f15, %f12, %f8, %f14;
	fma.rn.f32 	%f16, %f11, 0f3E9BE32A, %f15;
	mov.f32 	%f17, 0f3FB83977;
	add.rn.f32 	%f18, %f17, %f16;
	mul.rn.f32 	%f19, %f18, %f1;
	cvt.rni.f32.f32 	%f20, %f19;
	sub.f32 	%f21, %f19, %f20;
	neg.f32 	%f22, %f19;
	fma.rn.f32 	%f23, %f18, %f1, %f22;
	mov.f32 	%f24, 0fBFB83977;
	add.rn.f32 	%f25, %f18, %f24;
	neg.f32 	%f26, %f25;
	add.rn.f32 	%f27, %f16, %f26;
	fma.rn.f32 	%f28, %f27, %f1, %f23;
	add.f32 	%f29, %f21, %f28;
	setp.gt.f32 	%p5, %f20, 0f00000000;
	selp.b32 	%r13, 0, -2097152000, %p5;
	abs.f32 	%f30, %f1;
	setp.num.f32 	%p6, %f30, %f30;
	setp.lt.f32 	%p7, %f19, 0f00000000;
	selp.f32 	%f31, 0f00000000, 0f7F800000, %p7;
	abs.f32 	%f32, %f19;
	setp.gt.f32 	%p8, %f32, 0f43180000;
	cvt.rzi.s32.f32 	%r14, %f20;
	shl.b32 	%r15, %r14, 23;
	sub.s32 	%r16, %r15, %r13;
	mov.b32 	%f33, %r16;
	add.s32 	%r17, %r13, 2130706432;
	mov.b32 	%f34, %r17;
	fma.rn.f32 	%f35, %f29, 0f391FCB8E, 0f3AAF85ED;
	fma.rn.f32 	%f36, %f35, %f29, 0f3C1D9856;
	fma.rn.f32 	%f37, %f36, %f29, 0f3D6357BB;
	fma.rn.f32 	%f38, %f37, %f29, 0f3E75FDEC;
	fma.rn.f32 	%f39, %f38, %f29, 0f3F317218;
	fma.rn.f32 	%f40, %f39, %f29, 0f3F800000;
	mul.f32 	%f41, %f40, %f34;
	mul.f32 	%f42, %f41, %f33;
	selp.f32 	%f44, %f31, %f42, %p8;
	@%p6 bra 	$L__BB0_10;
	mov.f32 	%f43, 0f402DF854;
	add.rn.f32 	%f44, %f43, %f1;
$L__BB0_10:
	cvt.f64.f32 	%fd10, %f44;
	mul.f64 	%fd2, %fd1, %fd10;
	cvta.to.global.u64 	%rd31, %rd20;
	shl.b64 	%rd32, %rd5, 3;
	add.s64 	%rd33, %rd31, %rd32;
	st.global.f64 	[%rd33], %fd2;
	ld.global.s32 	%rd13, [%rd4];
	and.b64  	%rd34, %rd13, -4294967296;
	setp.ne.s64 	%p9, %rd34, 0;
	@%p9 bra 	$L__BB0_12;
	cvt.u32.u64 	%r18, %rd13;
	cvt.u32.u64 	%r19, %rd5;
	div.u32 	%r20, %r19, %r18;
	cvt.u64.u32 	%rd53, %r20;
	bra.uni 	$L__BB0_13;
$L__BB0_12:
	div.s64 	%rd53, %rd5, %rd13;
$L__BB0_13:
	setp.eq.s64 	%p10, %rd53, 0;
	@%p10 bra 	$L__BB0_20;
	ld.global.u32 	%r21, [%rd3];
	add.s32 	%r22, %r21, -1;
	cvt.s64.s32 	%rd35, %r22;
	setp.eq.s64 	%p11, %rd53, %rd35;
	@%p11 bra 	$L__BB0_20;
	setp.ne.s64 	%p12, %rd34, 0;
	@%p12 bra 	$L__BB0_17;
	cvt.u32.u64 	%r23, %rd13;
	cvt.u32.u64 	%r24, %rd5;
	rem.u32 	%r25, %r24, %r23;
	cvt.u64.u32 	%rd54, %r25;
	bra.uni 	$L__BB0_18;
$L__BB0_17:
	rem.s64 	%rd54, %rd5, %rd13;
$L__BB0_18:
	setp.eq.s64 	%p13, %rd54, 0;
	@%p13 bra 	$L__BB0_20;
	cvt.u32.u64 	%r26, %rd13;
	add.s32 	%r27, %r26, -1;
	cvt.s64.s32 	%rd37, %r27;
	setp.ne.s64 	%p14, %rd54, %rd37;
	@%p14 bra 	$L__BB0_21;
$L__BB0_20:
	add.s64 	%rd49, %rd2, %rd32;
	st.global.f64 	[%rd49], %fd2;
	add.s64 	%rd50, %rd1, %rd32;
	st.global.f64 	[%rd50], %fd2;
	bra.uni 	$L__BB0_22;
$L__BB0_21:
	add.s64 	%rd39, %rd2, %rd32;
	mov.b64 	%rd40, 0;
	st.global.u64 	[%rd39], %rd40;
	add.s64 	%rd41, %rd1, %rd32;
	st.global.u64 	[%rd41], %rd40;
	cvta.to.global.u64 	%rd42, %rd21;
	shl.b64 	%rd43, %rd51, 1;
	add.s64 	%rd44, %rd43, %rd6;
	sub.s64 	%rd45, %rd5, %rd44;
	shl.b64 	%rd46, %rd45, 3;
	add.s64 	%rd47, %rd42, %rd46;
	st.global.u64 	[%rd47+8], %rd40;
$L__BB0_22:
	ret;

}
	// .globl	_Z16update_temporaryPdS_S_S_PlPiS1_
.visible .entry _Z16update_temporaryPdS_S_S_PlPiS1_(
	.param .u64 .ptr .align 1 _Z16update_temporaryPdS_S_S_PlPiS1__param_0,
	.param .u64 .ptr .align 1 _Z16update_temporaryPdS_S_S_PlPiS1__param_1,
	.param .u64 .ptr .align 1 _Z16update_temporaryPdS_S_S_PlPiS1__param_2,
	.param .u64 .ptr .align 1 _Z16update_temporaryPdS_S_S_PlPiS1__param_3,
	.param .u64 .ptr .align 1 _Z16update_temporaryPdS_S_S_PlPiS1__param_4,
	.param .u64 .ptr .align 1 _Z16update_temporaryPdS_S_S_PlPiS1__param_5,
	.param .u64 .ptr .align 1 _Z16update_temporaryPdS_S_S_PlPiS1__param_6
)
{
	.reg .pred 	%p<45>;
	.reg .b32 	%r<53>;
	.reg .b32 	%f<209>;
	.reg .b64 	%rd<39>;
	.reg .b64 	%fd<22>;

	ld.param.u64 	%rd15, [_Z16update_temporaryPdS_S_S_PlPiS1__param_0];
	ld.param.u64 	%rd11, [_Z16update_temporaryPdS_S_S_PlPiS1__param_1];
	ld.param.u64 	%rd12, [_Z16update_temporaryPdS_S_S_PlPiS1__param_2];
	ld.param.u64 	%rd16, [_Z16update_temporaryPdS_S_S_PlPiS1__param_4];
	ld.param.u64 	%rd13, [_Z16update_temporaryPdS_S_S_PlPiS1__param_5];
	ld.param.u64 	%rd14, [_Z16update_temporaryPdS_S_S_PlPiS1__param_6];
	cvta.to.global.u64 	%rd1, %rd15;
	cvta.to.global.u64 	%rd17, %rd16;
	mov.u32 	%r2, %ctaid.x;
	mov.u32 	%r3, %ntid.x;
	mov.u32 	%r4, %tid.x;
	mad.lo.s32 	%r5, %r2, %r3, %r4;
	cvt.u64.u32 	%rd2, %r5;
	ld.global.u64 	%rd18, [%rd17];
	setp.le.s64 	%p1, %rd18, %rd2;
	@%p1 bra 	$L__BB1_37;
	cvta.to.global.u64 	%rd19, %rd13;
	ld.global.s32 	%rd3, [%rd19];
	and.b64  	%rd20, %rd3, -4294967296;
	setp.ne.s64 	%p2, %rd20, 0;
	@%p2 bra 	$L__BB1_3;
	cvt.u32.u64 	%r6, %rd3;
	cvt.u32.u64 	%r7, %rd2;
	div.u32 	%r8, %r7, %r6;
	cvt.u64.u32 	%rd37, %r8;
	bra.uni 	$L__BB1_4;
$L__BB1_3:
	div.s64 	%rd37, %rd2, %rd3;
$L__BB1_4:
	setp.eq.s64 	%p3, %rd37, 0;
	@%p3 bra 	$L__BB1_37;
	cvta.to.global.u64 	%rd21, %rd14;
	ld.global.u32 	%r1, [%rd21];
	add.s32 	%r9, %r1, -1;
	cvt.s64.s32 	%rd22, %r9;
	setp.eq.s64 	%p4, %rd37, %rd22;
	@%p4 bra 	$L__BB1_37;
	setp.ne.s64 	%p5, %rd20, 0;
	@%p5 bra 	$L__BB1_8;
	cvt.u32.u64 	%r10, %rd3;
	cvt.u32.u64 	%r11, %rd2;
	rem.u32 	%r12, %r11, %r10;
	cvt.u64.u32 	%rd38, %r12;
	bra.uni 	$L__BB1_9;
$L__BB1_8:
	rem.s64 	%rd38, %rd2, %rd3;
$L__BB1_9:
	setp.eq.s64 	%p6, %rd38, 0;
	@%p6 bra 	$L__BB1_37;
	cvt.u32.u64 	%r13, %rd3;
	add.s32 	%r14, %r13, -1;
	cvt.s64.s32 	%rd24, %r14;
	setp.eq.s64 	%p7, %rd38, %rd24;
	@%p7 bra 	$L__BB1_37;
	cvta.to.global.u64 	%rd25, %rd12;
	shl.b64 	%rd26, %rd2, 3;
	add.s64 	%rd27, %rd25, %rd26;
	ld.global.f64 	%fd1, [%rd27];
	cvt.rn.f64.s32 	%fd8, %r13;
	rcp.rn.f64 	%fd2, %fd8;
	cvt.rn.f64.s32 	%fd9, %r1;
	rcp.rn.f64 	%fd3, %fd9;
	mul.f64 	%fd10, %fd2, %fd3;
	cvt.rn.f32.f64 	%f1, %fd10;
	abs.f32 	%f2, %f1;
	setp.eq.f32 	%p8, %f1, 0f3F800000;
	mov.f32 	%f204, 0f3F800000;
	@%p8 bra 	$L__BB1_16;
	setp.num.f32 	%p9, %f2, %f2;
	@%p9 bra 	$L__BB1_14;
	mov.f32 	%f81, 0f40000000;
	add.rn.f32 	%f204, %f1, %f81;
	bra.uni 	$L__BB1_16;
$L__BB1_14:
	setp.lt.f32 	%p10, %f2, 0f00800000;
	mul.f32 	%f26, %f2, 0f4B800000;
	selp.f32 	%f27, %f26, %f2, %p10;
	mov.b32 	%r16, %f27;
	add.s32 	%r17, %r16, -1060439283;
	and.b32  	%r18, %r17, -8388608;
	sub.s32 	%r19, %r16, %r18;
	mov.b32 	%f28, %r19;
	cvt.rn.f32.s32 	%f29, %r18;
	selp.f32 	%f30, 0fC1C00000, 0f00000000, %p10;
	fma.rn.f32 	%f31, %f29, 0f34000000, %f30;
	add.f32 	%f32, %f28, 0fBF800000;
	add.f32 	%f33, %f28, 0f3F800000;
	rcp.approx.ftz.f32 	%f34, %f33;
	add.f32 	%f35, %f32, %f32;
	mul.f32 	%f36, %f35, %f34;
	mul.f32 	%f37, %f36, %f36;
	neg.f32 	%f38, %f36;
	sub.f32 	%f39, %f32, %f36;
	add.f32 	%f40, %f39, %f39;
	fma.rn.f32 	%f41, %f38, %f32, %f40;
	mul.rn.f32 	%f42, %f34, %f41;
	fma.rn.f32 	%f43, %f37, 0f3A2C32E4, 0f3B52E7DB;
	fma.rn.f32 	%f44, %f43, %f37, 0f3C93BB73;
	fma.rn.f32 	%f45, %f44, %f37, 0f3DF6384F;
	mul.rn.f32 	%f46, %f45, %f37;
	fma.rn.f32 	%f47, %f36, 0f3FB8AA3B, %f31;
	mul.f32 	%f48, %f46, 0f40400000;
	sub.f32 	%f49, %f31, %f47;
	fma.rn.f32 	%f50, %f36, 0f3FB8AA3B, %f49;
	fma.rn.f32 	%f51, %f42, 0f3FB8AA3B, %f50;
	fma.rn.f32 	%f52, %f36, 0f32A55E34, %f51;
	fma.rn.f32 	%f53, %f48, %f42, %f52;
	fma.rn.f32 	%f54, %f46, %f36, %f53;
	add.rn.f32 	%f55, %f47, %f54;
	mov.f32 	%f56, 0f40000000;
	mul.rn.f32 	%f57, %f55, %f56;
	cvt.rni.f32.f32 	%f58, %f57;
	sub.f32 	%f59, %f57, %f58;
	neg.f32 	%f60, %f57;
	fma.rn.f32 	%f61, %f55, 0f40000000, %f60;
	neg.f32 	%f62, %f47;
	add.rn.f32 	%f63, %f55, %f62;
	neg.f32 	%f64, %f63;
	add.rn.f32 	%f65, %f54, %f64;
	fma.rn.f32 	%f66, %f65, 0f40000000, %f61;
	add.f32 	%f67, %f59, %f66;
	setp.gt.f32 	%p11, %f58, 0f00000000;
	selp.b32 	%r20, 0, -2097152000, %p11;
	setp.neu.f32 	%p12, %f1, 0f00000000;
	setp.neu.f32 	%p13, %f2, 0f7F800000;
	setp.lt.f32 	%p14, %f57, 0f00000000;
	selp.f32 	%f68, 0f00000000, 0f7F800000, %p14;
	abs.f32 	%f69, %f57;
	setp.gt.f32 	%p15, %f69, 0f43180000;
	cvt.rzi.s32.f32 	%r21, %f58;
	shl.b32 	%r22, %r21, 23;
	sub.s32 	%r23, %r22, %r20;
	mov.b32 	%f70, %r23;
	add.s32 	%r24, %r20, 2130706432;
	mov.b32 	%f71, %r24;
	fma.rn.f32 	%f72, %f67, 0f391FCB8E, 0f3AAF85ED;
	fma.rn.f32 	%f73, %f72, %f67, 0f3C1D9856;
	fma.rn.f32 	%f74, %f73, %f67, 0f3D6357BB;
	fma.rn.f32 	%f75, %f74, %f67, 0f3E75FDEC;
	fma.rn.f32 	%f76, %f75, %f67, 0f3F317218;
	fma.rn.f32 	%f77, %f76, %f67, 0f3F800000;
	mul.f32 	%f78, %f77, %f71;
	mul.f32 	%f79, %f78, %f70;
	selp.f32 	%f204, %f68, %f79, %p15;
	and.pred  	%p16, %p12, %p13;
	@%p16 bra 	$L__BB1_16;
	add.f32 	%f80, %f1, %f1;
	mov.b32 	%r25, %f80;
	and.b32  	%r26, %r25, 2147483647;
	mov.b32 	%f204, %r26;
$L__BB1_16:
	add.s64 	%rd10, %rd1, %rd26;
	ld.global.f64 	%fd11, [%rd10+-8];
	ld.global.f64 	%fd12, [%rd10+8];
	add.f64 	%fd4, %fd11, %fd12;
	cvt.rn.f32.f64 	%f7, %fd3;
	abs.f32 	%f8, %f7;
	setp.lt.f32 	%p17, %f8, 0f00800000;
	mul.f32 	%f83, %f8, 0f4B800000;
	selp.f32 	%f84, %f83, %f8, %p17;
	selp.f32 	%f85, 0fC1C00000, 0f00000000, %p17;
	mov.b32 	%r27, %f84;
	add.s32 	%r28, %r27, -1060439283;
	and.b32  	%r29, %r28, -8388608;
	sub.s32 	%r30, %r27, %r29;
	mov.b32 	%f86, %r30;
	cvt.rn.f32.s32 	%f87, %r29;
	fma.rn.f32 	%f88, %f87, 0f34000000, %f85;
	add.f32 	%f89, %f86, 0fBF800000;
	add.f32 	%f90, %f86, 0f3F800000;
	rcp.approx.ftz.f32 	%f91, %f90;
	add.f32 	%f92, %f89, %f89;
	mul.f32 	%f93, %f92, %f91;
	mul.f32 	%f94, %f93, %f93;
	sub.f32 	%f95, %f89, %f93;
	add.f32 	%f96, %f95, %f95;
	neg.f32 	%f97, %f93;
	fma.rn.f32 	%f98, %f97, %f89, %f96;
	mul.rn.f32 	%f99, %f91, %f98;
	fma.rn.f32 	%f100, %f94, 0f3A2C32E4, 0f3B52E7DB;
	fma.rn.f32 	%f101, %f100, %f94, 0f3C93BB73;
	fma.rn.f32 	%f102, %f101, %f94, 0f3DF6384F;
	mul.rn.f32 	%f103, %f102, %f94;
	fma.rn.f32 	%f104, %f93, 0f3FB8AA3B, %f88;
	sub.f32 	%f105, %f88, %f104;
	fma.rn.f32 	%f106, %f93, 0f3FB8AA3B, %f105;
	fma.rn.f32 	%f107, %f99, 0f3FB8AA3B, %f106;
	fma.rn.f32 	%f108, %f93, 0f32A55E34, %f107;
	mul.f32 	%f109, %f103, 0f40400000;
	fma.rn.f32 	%f110, %f109, %f99, %f108;
	fma.rn.f32 	%f111, %f103, %f93, %f110;
	add.rn.f32 	%f112, %f104, %f111;
	neg.f32 	%f113, %f104;
	add.rn.f32 	%f114, %f112, %f113;
	neg.f32 	%f115, %f114;
	add.rn.f32 	%f116, %f111, %f115;
	mov.f32 	%f117, 0f40000000;
	mul.rn.f32 	%f118, %f112, %f117;
	neg.f32 	%f119, %f118;
	fma.rn.f32 	%f120, %f112, 0f40000000, %f119;
	fma.rn.f32 	%f121, %f116, 0f40000000, %f120;
	cvt.rni.f32.f32 	%f122, %f118;
	sub.f32 	%f123, %f118, %f122;
	add.f32 	%f124, %f123, %f121;
	fma.rn.f32 	%f125, %f124, 0f391FCB8E, 0f3AAF85ED;
	fma.rn.f32 	%f126, %f125, %f124, 0f3C1D9856;
	fma.rn.f32 	%f127, %f126, %f124, 0f3D6357BB;
	fma.rn.f32 	%f128, %f127, %f124, 0f3E75FDEC;
	fma.rn.f32 	%f129, %f128, %f124, 0f3F317218;
	fma.rn.f32 	%f130, %f129, %f124, 0f3F800000;
	cvt.rzi.s32.f32 	%r31, %f122;
	setp.gt.f32 	%p18, %f122, 0f00000000;
	selp.b32 	%r32, 0, -2097152000, %p18;
	add.s32 	%r33, %r32, 2130706432;
	mov.b32 	%f131, %r33;
	mul.f32 	%f132, %f130, %f131;
	shl.b32 	%r34, %r31, 23;
	sub.s32 	%r35, %r34, %r32;
	mov.b32 	%f133, %r35;
	mul.f32 	%f134, %f132, %f133;
	abs.f32 	%f135, %f118;
	setp.gt.f32 	%p19, %f135, 0f43180000;
	setp.lt.f32 	%p20, %f118, 0f00000000;
	selp.f32 	%f136, 0f00000000, 0f7F800000, %p20;
	selp.f32 	%f9, %f136, %f134, %p19;
	setp.eq.f32 	%p21, %f7, 0f3F800000;
	mov.f32 	%f205, 0f3F800000;
	@%p21 bra 	$L__BB1_21;
	setp.num.f32 	%p22, %f8, %f8;
	@%p22 bra 	$L__BB1_19;
	mov.f32 	%f138, 0f40000000;
	add.rn.f32 	%f205, %f7, %f138;
	bra.uni 	$L__BB1_21;
$L__BB1_19:
	setp.neu.f32 	%p23, %f7, 0f00000000;
	setp.neu.f32 	%p24, %f8, 0f7F800000;
	and.pred  	%p25, %p23, %p24;
	mov.f32 	%f205, %f9;
	@%p25 bra 	$L__BB1_21;
	add.f32 	%f137, %f7, %f7;
	mov.b32 	%r36, %f137;
	and.b32  	%r37, %r36, 2147483647;
	mov.b32 	%f205, %r37;
$L__BB1_21:
	cvt.f64.f32 	%fd13, %f205;
	mul.f64 	%fd14, %fd4, %fd13;
	cvt.f64.f32 	%fd15, %f204;
	mul.f64 	%fd16, %fd1, %fd15;
	sub.f64 	%fd5, %fd14, %fd16;
	sub.s64 	%rd29, %rd2, %rd3;
	shl.b64 	%rd30, %rd29, 3;
	add.s64 	%rd31, %rd1, %rd30;
	ld.global.f64 	%fd17, [%rd31];
	shl.b64 	%rd32, %rd3, 3;
	add.s64 	%rd33, %rd10, %rd32;
	ld.global.f64 	%fd18, [%rd33];
	add.f64 	%fd6, %fd17, %fd18;
	cvt.rn.f32.f64 	%f13, %fd2;
	abs.f32 	%f14, %f13;
	setp.lt.f32 	%p26, %f14, 0f00800000;
	mul.f32 	%f140, %f14, 0f4B800000;
	selp.f32 	%f141, %f140, %f14, %p26;
	selp.f32 	%f142, 0fC1C00000, 0f00000000, %p26;
	mov.b32 	%r38, %f141;
	add.s32 	%r39, %r38, -1060439283;
	and.b32  	%r40, %r39, -8388608;
	sub.s32 	%r41, %r38, %r40;
	mov.b32 	%f143, %r41;
	cvt.rn.f32.s32 	%f144, %r40;
	fma.rn.f32 	%f145, %f144, 0f34000000, %f142;
	add.f32 	%f146, %f143, 0fBF800000;
	add.f32 	%f147, %f143, 0f3F800000;
	rcp.approx.ftz.f32 	%f148, %f147;
	add.f32 	%f149, %f146, %f146;
	mul.f32 	%f150, %f149, %f148;
	mul.f32 	%f151, %f150, %f150;
	sub.f32 	%f152, %f146, %f150;
	add.f32 	%f153, %f152, %f152;
	neg.f32 	%f154, %f150;
	fma.rn.f32 	%f155, %f154, %f146, %f153;
	mul.rn.f32 	%f156, %f148, %f155;
	fma.rn.f32 	%f157, %f151, 0f3A2C32E4, 0f3B52E7DB;
	fma.rn.f32 	%f158, %f157, %f151, 0f3C93BB73;
	fma.rn.f32 	%f159, %f158, %f151, 0f3DF6384F;
	mul.rn.f32 	%f160, %f159, %f151;
	fma.rn.f32 	%f161, %f150, 0f3FB8AA3B, %f145;
	sub.f32 	%f162, %f145, %f161;
	fma.rn.f32 	%f163, %f150, 0f3FB8AA3B, %f162;
	fma.rn.f32 	%f164, %f156, 0f3FB8AA3B, %f163;
	fma.rn.f32 	%f165, %f150, 0f32A55E34, %f164;
	mul.f32 	%f166, %f160, 0f40400000;
	fma.rn.f32 	%f167, %f166, %f156, %f165;
	fma.rn.f32 	%f168, %f160, %f150, %f167;
	add.rn.f32 	%f169, %f161, %f168;
	neg.f32 	%f170, %f161;
	add.rn.f32 	%f171, %f169, %f170;
	neg.f32 	%f172, %f171;
	add.rn.f32 	%f173, %f168, %f172;
	mov.f32 	%f174, 0f40000000;
	mul.rn.f32 	%f175, %f169, %f174;
	neg.f32 	%f176, %f175;
	fma.rn.f32 	%f177, %f169, 0f40000000, %f176;
	fma.rn.f32 	%f178, %f173, 0f40000000, %f177;
	cvt.rni.f32.f32 	%f179, %f175;
	sub.f32 	%f180, %f175, %f179;
	add.f32 	%f181, %f180, %f178;
	fma.rn.f32 	%f182, %f181, 0f391FCB8E, 0f3AAF85ED;
	fma.rn.f32 	%f183, %f182, %f181, 0f3C1D9856;
	fma.rn.f32 	%f184, %f183, %f181, 0f3D6357BB;
	fma.rn.f32 	%f185, %f184, %f181, 0f3E75FDEC;
	fma.rn.f32 	%f186, %f185, %f181, 0f3F317218;
	fma.rn.f32 	%f187, %f186, %f181, 0f3F800000;
	cvt.rzi.s32.f32 	%r42, %f179;
	setp.gt.f32 	%p27, %f179, 0f00000000;
	selp.b32 	%r43, 0, -2097152000, %p27;
	add.s32 	%r44, %r43, 2130706432;
	mov.b32 	%f188, %r44;
	mul.f32 	%f189, %f187, %f188;
	shl.b32 	%r45, %r42, 23;
	sub.s32 	%r46, %r45, %r43;
	mov.b32 	%f190, %r46;
	mul.f32 	%f191, %f189, %f190;
	abs.f32 	%f192, %f175;
	setp.gt.f32 	%p28, %f192, 0f43180000;
	setp.lt.f32 	%p29, %f175, 0f00000000;
	selp.f32 	%f193, 0f00000000, 0f7F800000, %p29;
	selp.f32 	%f15, %f193, %f191, %p28;
	setp.eq.f32 	%p30, %f13, 0f3F800000;
	mov.f32 	%f206, 0f3F800000;
	@%p30 bra 	$L__BB1_26;
	setp.num.f32 	%p31, %f14, %f14;
	@%p31 bra 	$L__BB1_24;
	mov.f32 	%f195, 0f40000000;
	add.rn.f32 	%f206, %f13, %f195;
	bra.uni 	$L__BB1_26;
$L__BB1_24:
	setp.neu.f32 	%p32, %f13, 0f00000000;
	setp.neu.f32 	%p33, %f14, 0f7F800000;
	and.pred  	%p34, %p32, %p33;
	mov.f32 	%f206, %f15;
	@%p34 bra 	$L__BB1_26;
	add.f32 	%f194, %f13, %f13;
	mov.b32 	%r47, %f194;
	and.b32  	%r48, %r47, 2147483647;
	mov.b32 	%f206, %r48;
$L__BB1_26:
	setp.eq.f32 	%p35, %f13, 0f3F800000;
	cvt.f64.f32 	%fd19, %f206;
	fma.rn.f64 	%fd7, %fd6, %fd19, %fd5;
	mov.f32 	%f207, 0f3F800000;
	@%p35 bra 	$L__BB1_31;
	setp.num.f32 	%p36, %f14, %f14;
	@%p36 bra 	$L__BB1_29;
	mov.f32 	%f198, 0f40000000;
	add.rn.f32 	%f207, %f13, %f198;
	bra.uni 	$L__BB1_31;
$L__BB1_29:
	setp.neu.f32 	%p37, %f13, 0f00000000;
	setp.neu.f32 	%p38, %f14, 0f7F800000;
	and.pred  	%p39, %p37, %p38;
	mov.f32 	%f207, %f15;
	@%p39 bra 	$L__BB1_31;
	add.f32 	%f197, %f13, %f13;
	mov.b32 	%r49, %f197;
	and.b32  	%r50, %r49, 2147483647;
	mov.b32 	%f207, %r50;
$L__BB1_31:
	setp.eq.f32 	%p40, %f7, 0f3F800000;
	mov.f32 	%f208, 0f3F800000;
	@%p40 bra 	$L__BB1_36;
	setp.num.f32 	%p41, %f8, %f8;
	@%p41 bra 	$L__BB1_34;
	mov.f32 	%f201, 0f40000000;
	add.rn.f32 	%f208, %f7, %f201;
	bra.uni 	$L__BB1_36;
$L__BB1_34:
	setp.neu.f32 	%p42, %f7, 0f00000000;
	setp.neu.f32 	%p43, %f8, 0f7F800000;
	and.pred  	%p44, %p42, %p43;
	mov.f32 	%f208, %f9;
	@%p44 bra 	$L__BB1_36;
	add.f32 	%f200, %f7, %f7;
	mov.b32 	%r51, %f200;
	and.b32  	%r52, %r51, 2147483647;
	mov.b32 	%f208, %r52;
$L__BB1_36:
	add.f32 	%f202, %f208, %f208;
	fma.rn.f32 	%f203, %f207, 0f40000000, %f202;
	cvt.f64.f32 	%fd20, %f203;
	div.rn.f64 	%fd21, %fd7, %fd20;
	cvta.to.global.u64 	%rd34, %rd11;
	add.s64 	%rd36, %rd34, %rd26;
	st.global.f64 	[%rd36], %fd21;
$L__BB1_37:
	ret;

}
	// .globl	_Z11update_realPdS_S_S_PlPiS1_
.visible .entry _Z11update_realPdS_S_S_PlPiS1_(
	.param .u64 .ptr .align 1 _Z11update_realPdS_S_S_PlPiS1__param_0,
	.param .u64 .ptr .align 1 _Z11update_realPdS_S_S_PlPiS1__param_1,
	.param .u64 .ptr .align 1 _Z11update_realPdS_S_S_PlPiS1__param_2,
	.param .u64 .ptr .align 1 _Z11update_realPdS_S_S_PlPiS1__param_3,
	.param .u64 .ptr .align 1 _Z11update_realPdS_S_S_PlPiS1__param_4,
	.param .u64 .ptr .align 1 _Z11update_realPdS_S_S_PlPiS1__param_5,
	.param .u64 .ptr .align 1 _Z11update_realPdS_S_S_PlPiS1__param_6
)
{
	.reg .pred 	%p<8>;
	.reg .b32 	%r<15>;
	.reg .b64 	%rd<29>;
	.reg .b64 	%fd<2>;

	ld.param.u64 	%rd9, [_Z11update_realPdS_S_S_PlPiS1__param_0];
	ld.param.u64 	%rd10, [_Z11update_realPdS_S_S_PlPiS1__param_1];
	ld.param.u64 	%rd13, [_Z11update_realPdS_S_S_PlPiS1__param_4];
	ld.param.u64 	%rd11, [_Z11update_realPdS_S_S_PlPiS1__param_5];
	ld.param.u64 	%rd12, [_Z11update_realPdS_S_S_PlPiS1__param_6];
	cvta.to.global.u64 	%rd14, %rd13;
	mov.u32 	%r1, %ctaid.x;
	mov.u32 	%r2, %ntid.x;
	mov.u32 	%r3, %tid.x;
	mad.lo.s32 	%r4, %r1, %r2, %r3;
	cvt.u64.u32 	%rd1, %r4;
	ld.global.u64 	%rd15, [%rd14];
	setp.le.s64 	%p1, %rd15, %rd1;
	@%p1 bra 	$L__BB2_12;
	cvta.to.global.u64 	%rd16, %rd11;
	ld.global.s32 	%rd2, [%rd16];
	and.b64  	%rd17, %rd2, -4294967296;
	setp.ne.s64 	%p2, %rd17, 0;
	@%p2 bra 	$L__BB2_3;
	cvt.u32.u64 	%r5, %rd2;
	cvt.u32.u64 	%r6, %rd1;
	div.u32 	%r7, %r6, %r5;
	cvt.u64.u32 	%rd27, %r7;
	bra.uni 	$L__BB2_4;
$L__BB2_3:
	div.s64 	%rd27, %rd1, %rd2;
$L__BB2_4:
	setp.eq.s64 	%p3, %rd27, 0;
	@%p3 bra 	$L__BB2_12;
	cvta.to.global.u64 	%rd18, %rd12;
	ld.global.u32 	%r8, [%rd18];
	add.s32 	%r9, %r8, -1;
	cvt.s64.s32 	%rd19, %r9;
	setp.eq.s64 	%p4, %rd27, %rd19;
	@%p4 bra 	$L__BB2_12;
	setp.ne.s64 	%p5, %rd17, 0;
	@%p5 bra 	$L__BB2_8;
	cvt.u32.u64 	%r10, %rd2;
	cvt.u32.u64 	%r11, %rd1;
	rem.u32 	%r12, %r11, %r10;
	cvt.u64.u32 	%rd28, %r12;
	bra.uni 	$L__BB2_9;
$L__BB2_8:
	rem.s64 	%rd28, %rd1, %rd2;
$L__BB2_9:
	setp.eq.s64 	%p6, %rd28, 0;
	@%p6 bra 	$L__BB2_12;
	cvt.u32.u64 	%r13, %rd2;
	add.s32 	%r14, %r13, -1;
	cvt.s64.s32 	%rd21, %r14;
	setp.eq.s64 	%p7, %rd28, %rd21;
	@%p7 bra 	$L__BB2_12;
	cvta.to.global.u64 	%rd22, %rd10;
	shl.b64 	%rd23, %rd1, 3;
	add.s64 	%rd24, %rd22, %rd23;
	ld.global.f64 	%fd1, [%rd24];
	cvta.to.global.u64 	%rd25, %rd9;
	add.s64 	%rd26, %rd25, %rd23;
	st.global.f64 	[%rd26], %fd1;
$L__BB2_12:
	ret;

}


// ===== COMPILED SASS (sm_100) =====

	.target	sm_100

	.elftype	@"ET_EXEC"


//--------------------- .note.nv.tkinfo           --------------------------
	.section	.note.nv.tkinfo,"",@"SHT_NOTE"
	.sectionflags	@"SHF_NOTE_NV_TKINFO"
	.tkinfo
        /*0018*/ 	.word	0x00000002
        /*0030*/ 	.string	""
        /*0030*/ 	.string	"ptxas"
        /*0030*/ 	.string	"Cuda compilation tools, release 13.0, V13.0.88"
        /*0030*/ 	.string	"Build cuda_13.0.r13.0/compiler.36424714_0"
        /*0030*/ 	.string	"-arch sm_100 -m 64 "



//--------------------- .note.nv.cuinfo           --------------------------
	.section	.note.nv.cuinfo,"",@"SHT_NOTE"
	.sectionflags	@"SHF_NOTE_NV_CUINFO"
        /*0018*/ 	.short	0x0002
        /*001a*/ 	.short	0x0064
        /*001c*/ 	.short	0x0082
	.zero		2


//--------------------- .nv.info                  --------------------------
	.section	.nv.info,"",@"SHT_CUDA_INFO"
	.align	4


	//----- nvinfo : EIATTR_REGCOUNT
	.align		4
        /*0000*/ 	.byte	0x04, 0x2f
        /*0002*/ 	.short	(.L_1 - .L_0)
	.align		4
.L_0:
        /*0004*/ 	.word	index@(_Z13prepare_gridsPdS_S_S_PlS0_PiS1_)
        /*0008*/ 	.word	0x0000001c


	//----- nvinfo : EIATTR_FRAME_SIZE
	.align		4
.L_1:
        /*000c*/ 	.byte	0x04, 0x11
        /*000e*/ 	.short	(.L_3 - .L_2)
	.align		4
.L_2:
        /*0010*/ 	.word	index@($__internal_8_$__cuda_sm20_rem_s64)
        /*0014*/ 	.word	0x00000000


	//----- nvinfo : EIATTR_FRAME_SIZE
	.align		4
.L_3:
        /*0018*/ 	.byte	0x04, 0x11
        /*001a*/ 	.short	(.L_5 - .L_4)
	.align		4
.L_4:
        /*001c*/ 	.word	index@($__internal_7_$__cuda_sm20_div_s64)
        /*0020*/ 	.word	0x00000000


	//----- nvinfo : EIATTR_FRAME_SIZE
	.align		4
.L_5:
        /*0024*/ 	.byte	0x04, 0x11
        /*0026*/ 	.short	(.L_7 - .L_6)
	.align		4
.L_6:
        /*0028*/ 	.word	index@($__internal_6_$__cuda_sm20_dblrcp_rn_slowpath_v3)
        /*002c*/ 	.word	0x00000000


	//----- nvinfo : EIATTR_FRAME_SIZE
	.align		4
.L_7:
        /*0030*/ 	.byte	0x04, 0x11
        /*0032*/ 	.short	(.L_9 - .L_8)
	.align		4
.L_8:
        /*0034*/ 	.word	index@(_Z13prepare_gridsPdS_S_S_PlS0_PiS1_)
        /*0038*/ 	.word	0x00000000


	//----- nvinfo : EIATTR_REGCOUNT
	.align		4
.L_9:
        /*003c*/ 	.byte	0x04, 0x2f
        /*003e*/ 	.short	(.L_11 - .L_10)
	.align		4
.L_10:
        /*0040*/ 	.word	index@(_Z16update_temporaryPdS_S_S_PlPiS1_)
        /*0044*/ 	.word	0x00000020


	//----- nvinfo : EIATTR_FRAME_SIZE
	.align		4
.L_11:
        /*0048*/ 	.byte	0x04, 0x11
        /*004a*/ 	.short	(.L_13 - .L_12)
	.align		4
.L_12:
        /*004c*/ 	.word	index@($__internal_5_$__cuda_sm20_rem_s64)
        /*0050*/ 	.word	0x00000000


	//----- nvinfo : EIATTR_FRAME_SIZE
	.align		4
.L_13:
        /*0054*/ 	.byte	0x04, 0x11
        /*0056*/ 	.short	(.L_15 - .L_14)
	.align		4
.L_14:
        /*0058*/ 	.word	index@($__internal_4_$__cuda_sm20_div_s64)
        /*005c*/ 	.word	0x00000000


	//----- nvinfo : EIATTR_FRAME_SIZE
	.align		4
.L_15:
        /*0060*/ 	.byte	0x04, 0x11
        /*0062*/ 	.short	(.L_17 - .L_16)
	.align		4
.L_16:
        /*0064*/ 	.word	index@($__internal_3_$__cuda_sm20_div_rn_f64_full)
        /*0068*/ 	.word	0x00000000


	//----- nvinfo : EIATTR_FRAME_SIZE
	.align		4
.L_17:
        /*006c*/ 	.byte	0x04, 0x11
        /*006e*/ 	.short	(.L_19 - .L_18)
	.align		4
.L_18:
        /*0070*/ 	.word	index@($__internal_2_$__cuda_sm20_dblrcp_rn_slowpath_v3)
        /*0074*/ 	.word	0x00000000


	//----- nvinfo : EIATTR_FRAME_SIZE
	.align		4
.L_19:
        /*0078*/ 	.byte	0x04, 0x11
        /*007a*/ 	.short	(.L_21 - .L_20)
	.align		4
.L_20:
        /*007c*/ 	.word	index@(_Z16update_temporaryPdS_S_S_PlPiS1_)
        /*0080*/ 	.word	0x00000000


	//----- nvinfo : EIATTR_REGCOUNT
	.align		4
.L_21:
        /*0084*/ 	.byte	0x04, 0x2f
        /*0086*/ 	.short	(.L_23 - .L_22)
	.align		4
.L_22:
        /*0088*/ 	.word	index@(_Z11update_realPdS_S_S_PlPiS1_)
        /*008c*/ 	.word	0x00000014


	//----- nvinfo : EIATTR_FRAME_SIZE
	.align		4
.L_23:
        /*0090*/ 	.byte	0x04, 0x11
        /*0092*/ 	.short	(.L_25 - .L_24)
	.align		4
.L_24:
        /*0094*/ 	.word	index@($__internal_1_$__cuda_sm20_rem_s64)
        /*0098*/ 	.word	0x00000000


	//----- nvinfo : EIATTR_FRAME_SIZE
	.align		4
.L_25:
        /*009c*/ 	.byte	0x04, 0x11
        /*009e*/ 	.short	(.L_27 - .L_26)
	.align		4
.L_26:
        /*00a0*/ 	.word	index@($__internal_0_$__cuda_sm20_div_s64)
        /*00a4*/ 	.word	0x00000000


	//----- nvinfo : EIATTR_FRAME_SIZE
	.align		4
.L_27:
        /*00a8*/ 	.byte	0x04, 0x11
        /*00aa*/ 	.short	(.L_29 - .L_28)
	.align		4
.L_28:
        /*00ac*/ 	.word	index@(_Z11update_realPdS_S_S_PlPiS1_)
        /*00b0*/ 	.word	0x00000000


	//----- nvinfo : EIATTR_MIN_STACK_SIZE
	.align		4
.L_29:
        /*00b4*/ 	.byte	0x04, 0x12
        /*00b6*/ 	.short	(.L_31 - .L_30)
	.align		4
.L_30:
        /*00b8*/ 	.word	index@(_Z11update_realPdS_S_S_PlPiS1_)
        /*00bc*/ 	.word	0x00000000


	//----- nvinfo : EIATTR_MIN_STACK_SIZE
	.align		4
.L_31:
        /*00c0*/ 	.byte	0x04, 0x12
        /*00c2*/ 	.short	(.L_33 - .L_32)
	.align		4
.L_32:
        /*00c4*/ 	.word	index@(_Z16update_temporaryPdS_S_S_PlPiS1_)
        /*00c8*/ 	.word	0x00000000


	//----- nvinfo : EIATTR_MIN_STACK_SIZE
	.align		4
.L_33:
        /*00cc*/ 	.byte	0x04, 0x12
        /*00ce*/ 	.short	(.L_35 - .L_34)
	.align		4
.L_34:
        /*00d0*/ 	.word	index@(_Z13prepare_gridsPdS_S_S_PlS0_PiS1_)
        /*00d4*/ 	.word	0x00000000
.L_35:


//--------------------- .nv.compat                --------------------------
	.section	.nv.compat,"",@"SHT_CUDA_COMPAT_INFO"
	.align	4
        /*0000*/ 	.byte	0x02, 0x09, 0x00, 0x00, 0x02, 0x02, 0x01, 0x00, 0x02, 0x05, 0x05, 0x00, 0x03, 0x07, 0x01, 0x01
        /*0010*/ 	.byte	0x02, 0x03, 0x00, 0x00, 0x02, 0x06, 0x01, 0x00, 0x04, 0x0b, 0x08, 0x00, 0x01, 0x00, 0x00, 0x00
        /*0020*/ 	.byte	0x00, 0x00, 0x00, 0x00


//--------------------- .nv.info._Z11update_realPdS_S_S_PlPiS1_ --------------------------
	.section	.nv.info._Z11update_realPdS_S_S_PlPiS1_,"",@"SHT_CUDA_INFO"
	.sectionflags	@""
	.align	4


	//----- nvinfo : EIATTR_CUDA_API_VERSION
	.align		4
        /*0000*/ 	.byte	0x04, 0x37
        /*0002*/ 	.short	(.L_37 - .L_36)
.L_36:
        /*0004*/ 	.word	0x00000082


	//----- nvinfo : EIATTR_KPARAM_INFO
	.align		4
.L_37:
        /*0008*/ 	.byte	0x04, 0x17
        /*000a*/ 	.short	(.L_39 - .L_38)
.L_38:
        /*000c*/ 	.word	0x00000000
        /*0010*/ 	.short	0x0006
        /*0012*/ 	.short	0x0030
        /*0014*/ 	.byte	0x00, 0xf5, 0x21, 0x00


	//----- nvinfo : EIATTR_KPARAM_INFO
	.align		4
.L_39:
        /*0018*/ 	.byte	0x04, 0x17
        /*001a*/ 	.short	(.L_41 - .L_40)
.L_40:
        /*001c*/ 	.word	0x00000000
        /*0020*/ 	.short	0x0005
        /*0022*/ 	.short	0x0028
        /*0024*/ 	.byte	0x00, 0xf5, 0x21, 0x00


	//----- nvinfo : EIATTR_KPARAM_INFO
	.align		4
.L_41:
        /*0028*/ 	.byte	0x04, 0x17
        /*002a*/ 	.short	(.L_43 - .L_42)
.L_42:
        /*002c*/ 	.word	0x00000000
        /*0030*/ 	.short	0x0004
        /*0032*/ 	.short	0x0020
        /*0034*/ 	.byte	0x00, 0xf5, 0x21, 0x00


	//----- nvinfo : EIATTR_KPARAM_INFO
	.align		4
.L_43:
        /*0038*/ 	.byte	0x04, 0x17
        /*003a*/ 	.short	(.L_45 - .L_44)
.L_44:
        /*003c*/ 	.word	0x00000000
        /*0040*/ 	.short	0x0003
        /*0042*/ 	.short	0x0018
        /*0044*/ 	.byte	0x00, 0xf5, 0x21, 0x00


	//----- nvinfo : EIATTR_KPARAM_INFO
	.align		4
.L_45:
        /*0048*/ 	.byte	0x04, 0x17
        /*004a*/ 	.short	(.L_47 - .L_46)
.L_46:
        /*004c*/ 	.word	0x00000000
        /*0050*/ 	.short	0x0002
        /*0052*/ 	.short	0x0010
        /*0054*/ 	.byte	0x00, 0xf5, 0x21, 0x00


	//----- nvinfo : EIATTR_KPARAM_INFO
	.align		4
.L_47:
        /*0058*/ 	.byte	0x04, 0x17
        /*005a*/ 	.short	(.L_49 - .L_48)
.L_48:
        /*005c*/ 	.word	0x00000000
        /*0060*/ 	.short	0x0001
        /*0062*/ 	.short	0x0008
        /*0064*/ 	.byte	0x00, 0xf5, 0x21, 0x00


	//----- nvinfo : EIATTR_KPARAM_INFO
	.align		4
.L_49:
        /*0068*/ 	.byte	0x04, 0x17
        /*006a*/ 	.short	(.L_51 - .L_50)
.L_50:
        /*006c*/ 	.word	0x00000000
        /*0070*/ 	.short	0x0000
        /*0072*/ 	.short	0x0000
        /*0074*/ 	.byte	0x00, 0xf5, 0x21, 0x00


	//----- nvinfo : EIATTR_SPARSE_MMA_MASK
	.align		4
.L_51:
        /*0078*/ 	.byte	0x03, 0x50
        /*007a*/ 	.short	0x0000


	//----- nvinfo : EIATTR_MAXREG_COUNT
	.align		4
        /*007c*/ 	.byte	0x03, 0x1b
        /*007e*/ 	.short	0x00ff


	//----- nvinfo : EIATTR_MERCURY_ISA_VERSION
	.align		4
        /*0080*/ 	.byte	0x03, 0x5f
        /*0082*/ 	.short	0x0101


	//----- nvinfo : EIATTR_VRC_CTA_INIT_COUNT
	.align		4
        /*0084*/ 	.byte	0x02, 0x4a
	.zero		1
	.zero		1


	//----- nvinfo : EIATTR_EXIT_INSTR_OFFSETS
	.align		4
        /*0088*/ 	.byte	0x04, 0x1c
        /*008a*/ 	.short	(.L_53 - .L_52)


	//   ....[0]....
.L_52:
        /*008c*/ 	.word	0x000000a0


	//   ....[1]....
        /*0090*/ 	.word	0x00000280


	//   ....[2]....
        /*0094*/ 	.word	0x000002f0


	//   ....[3]....
        /*0098*/ 	.word	0x000004a0


	//   ....[4]....
        /*009c*/ 	.word	0x000004f0


	//   ....[5]....
        /*00a0*/ 	.word	0x00000590


	//----- nvinfo : EIATTR_CRS_STACK_SIZE
	.align		4
.L_53:
        /*00a4*/ 	.byte	0x04, 0x1e
        /*00a6*/ 	.short	(.L_55 - .L_54)
.L_54:
        /*00a8*/ 	.word	0x00000000


	//----- nvinfo : EIATTR_CBANK_PARAM_SIZE
	.align		4
.L_55:
        /*00ac*/ 	.byte	0x03, 0x19
        /*00ae*/ 	.short	0x0038


	//----- nvinfo : EIATTR_PARAM_CBANK
	.align		4
        /*00b0*/ 	.byte	0x04, 0x0a
        /*00b2*/ 	.short	(.L_57 - .L_56)
	.align		4
.L_56:
        /*00b4*/ 	.word	index@(.nv.constant0._Z11update_realPdS_S_S_PlPiS1_)
        /*00b8*/ 	.short	0x0380
        /*00ba*/ 	.short	0x0038


	//----- nvinfo : EIATTR_SW_WAR
	.align		4
.L_57:
        /*00bc*/ 	.byte	0x04, 0x36
        /*00be*/ 	.short	(.L_59 - .L_58)
.L_58:
        /*00c0*/ 	.word	0x00000008
.L_59:


//--------------------- .nv.info._Z16update_temporaryPdS_S_S_PlPiS1_ --------------------------
	.section	.nv.info._Z16update_temporaryPdS_S_S_PlPiS1_,"",@"SHT_CUDA_INFO"
	.sectionflags	@""
	.align	4


	//----- nvinfo : EIATTR_CUDA_API_VERSION
	.align		4
        /*0000*/ 	.byte	0x04, 0x37
        /*0002*/ 	.short	(.L_61 - .L_60)
.L_60:
        /*0004*/ 	.word	0x00000082


	//----- nvinfo : EIATTR_KPARAM_INFO
	.align		4
.L_61:
        /*0008*/ 	.byte	0x04, 0x17
        /*000a*/ 	.short	(.L_63 - .L_62)
.L_62:
        /*000c*/ 	.word	0x00000000
        /*0010*/ 	.short	0x0006
        /*0012*/ 	.short	0x0030
        /*0014*/ 	.byte	0x00, 0xf5, 0x21, 0x00


	//----- nvinfo : EIATTR_KPARAM_INFO
	.align		4
.L_63:
        /*0018*/ 	.byte	0x04, 0x17
        /*001a*/ 	.short	(.L_65 - .L_64)
.L_64:
        /*001c*/ 	.word	0x00000000
        /*0020*/ 	.short	0x0005
        /*0022*/ 	.short	0x0028
        /*0024*/ 	.byte	0x00, 0xf5, 0x21, 0x00


	//----- nvinfo : EIATTR_KPARAM_INFO
	.align		4
.L_65:
        /*0028*/ 	.byte	0x04, 0x17
        /*002a*/ 	.short	(.L_67 - .L_66)
.L_66:
        /*002c*/ 	.word	0x00000000
        /*0030*/ 	.short	0x0004
        /*0032*/ 	.short	0x0020
        /*0034*/ 	.byte	0x00, 0xf5, 0x21, 0x00


	//----- nvinfo : EIATTR_KPARAM_INFO
	.align		4
.L_67:
        /*0038*/ 	.byte	0x04, 0x17
        /*003a*/ 	.short	(.L_69 - .L_68)
.L_68:
        /*003c*/ 	.word	0x00000000
        /*0040*/ 	.short	0x0003
        /*0042*/ 	.short	0x0018
        /*0044*/ 	.byte	0x00, 0xf5, 0x21, 0x00


	//----- nvinfo : EIATTR_KPARAM_INFO
	.align		4
.L_69:
        /*0048*/ 	.byte	0x04, 0x17
        /*004a*/ 	.short	(.L_71 - .L_70)
.L_70:
        /*004c*/ 	.word	0x00000000
        /*0050*/ 	.short	0x0002
        /*0052*/ 	.short	0x0010
        /*0054*/ 	.byte	0x00, 0xf5, 0x21, 0x00


	//----- nvinfo : EIATTR_KPARAM_INFO
	.align		4
.L_71:
        /*0058*/ 	.byte	0x04, 0x17
        /*005a*/ 	.short	(.L_73 - .L_72)
.L_72:
        /*005c*/ 	.word	0x00000000
        /*0060*/ 	.short	0x0001
        /*0062*/ 	.short	0x0008
        /*0064*/ 	.byte	0x00, 0xf5, 0x21, 0x00


	//----- nvinfo : EIATTR_KPARAM_INFO
	.align		4
.L_73:
        /*0068*/ 	.byte	0x04, 0x17
        /*006a*/ 	.short	(.L_75 - .L_74)
.L_74:
        /*006c*/ 	.word	0x00000000
        /*0070*/ 	.short	0x0000
        /*0072*/ 	.short	0x0000
        /*0074*/ 	.byte	0x00, 0xf5, 0x21, 0x00


	//----- nvinfo : EIATTR_SPARSE_MMA_MASK
	.align		4
.L_75:
        /*0078*/ 	.byte	0x03, 0x50
        /*007a*/ 	.short	0x0000


	//----- nvinfo : EIATTR_MAXREG_COUNT
	.align		4
        /*007c*/ 	.byte	0x03, 0x1b
        /*007e*/ 	.short	0x00ff


	//----- nvinfo : EIATTR_MERCURY_ISA_VERSION
	.align		4
        /*0080*/ 	.byte	0x03, 0x5f
        /*0082*/ 	.short	0x0101


	//----- nvinfo : EIATTR_VRC_CTA_INIT_COUNT
	.align		4
        /*0084*/ 	.byte	0x02, 0x4a
	.zero		1
	.zero		1


	//----- nvinfo : EIATTR_EXIT_INSTR_OFFSETS
	.align		4
        /*0088*/ 	.byte	0x04, 0x1c
        /*008a*/ 	.short	(.L_77 - .L_76)


	//   ....[0]....
.L_76:
        /*008c*/ 	.word	0x000000a0


	//   ....[1]....
        /*0090*/ 	.word	0x000002a0


	//   ....[2]....
        /*0094*/ 	.word	0x00000310


	//   ....[3]....
        /*0098*/ 	.word	0x000004e0


	//   ....[4]....
        /*009c*/ 	.word	0x00000530


	//   ....[5]....
        /*00a0*/ 	.word	0x000018c0


	//----- nvinfo : EIATTR_CRS_STACK_SIZE
	.align		4
.L_77:
        /*00a4*/ 	.byte	0x04, 0x1e
        /*00a6*/ 	.short	(.L_79 - .L_78)
.L_78:
        /*00a8*/ 	.word	0x00000000


	//----- nvinfo : EIATTR_CBANK_PARAM_SIZE
	.align		4
.L_79:
        /*00ac*/ 	.byte	0x03, 0x19
        /*00ae*/ 	.short	0x0038


	//----- nvinfo : EIATTR_PARAM_CBANK
	.align		4
        /*00b0*/ 	.byte	0x04, 0x0a
        /*00b2*/ 	.short	(.L_81 - .L_80)
	.align		4
.L_80:
        /*00b4*/ 	.word	index@(.nv.constant0._Z16update_temporaryPdS_S_S_PlPiS1_)
        /*00b8*/ 	.short	0x0380
        /*00ba*/ 	.short	0x0038


	//----- nvinfo : EIATTR_SW_WAR
	.align		4
.L_81:
        /*00bc*/ 	.byte	0x04, 0x36
        /*00be*/ 	.short	(.L_83 - .L_82)
.L_82:
        /*00c0*/ 	.word	0x00000008
.L_83:


//--------------------- .nv.info._Z13prepare_gridsPdS_S_S_PlS0_PiS1_ --------------------------
	.section	.nv.info._Z13prepare_gridsPdS_S_S_PlS0_PiS1_,"",@"SHT_CUDA_INFO"
	.sectionflags	@""
	.align	4


	//----- nvinfo : EIATTR_CUDA_API_VERSION
	.align		4
        /*0000*/ 	.byte	0x04, 0x37
        /*0002*/ 	.short	(.L_85 - .L_84)
.L_84:
        /*0004*/ 	.word	0x00000082


	//----- nvinfo : EIATTR_KPARAM_INFO
	.align		4
.L_85:
        /*0008*/ 	.byte	0x04, 0x17
        /*000a*/ 	.short	(.L_87 - .L_86)
.L_86:
        /*000c*/ 	.word	0x00000000
        /*0010*/ 	.short	0x0007
        /*0012*/ 	.short	0x0038
        /*0014*/ 	.byte	0x00, 0xf5, 0x21, 0x00


	//----- nvinfo : EIATTR_KPARAM_INFO
	.align		4
.L_87:
        /*0018*/ 	.byte	0x04, 0x17
        /*001a*/ 	.short	(.L_89 - .L_88)
.L_88:
        /*001c*/ 	.word	0x00000000
        /*0020*/ 	.short	0x0006
        /*0022*/ 	.short	0x0030
        /*0024*/ 	.byte	0x00, 0xf5, 0x21, 0x00


	//----- nvinfo : EIATTR_KPARAM_INFO
	.align		4
.L_89:
        /*0028*/ 	.byte	0x04, 0x17
        /*002a*/ 	.short	(.L_91 - .L_90)
.L_90:
        /*002c*/ 	.word	0x00000000
        /*0030*/ 	.short	0x0005
        /*0032*/ 	.short	0x0028
        /*0034*/ 	.byte	0x00, 0xf5, 0x21, 0x00


	//----- nvinfo : EIATTR_KPARAM_INFO
	.align		4
.L_91:
        /*0038*/ 	.byte	0x04, 0x17
        /*003a*/ 	.short	(.L_93 - .L_92)
.L_92:
        /*003c*/ 	.word	0x00000000
        /*0040*/ 	.short	0x0004
        /*0042*/ 	.short	0x0020
        /*0044*/ 	.byte	0x00, 0xf5, 0x21, 0x00


	//----- nvinfo : EIATTR_KPARAM_INFO
	.align		4
.L_93:
        /*0048*/ 	.byte	0x04, 0x17
        /*004a*/ 	.short	(.L_95 - .L_94)
.L_94:
        /*004c*/ 	.word	0x00000000
        /*0050*/ 	.short	0x0003
        /*0052*/ 	.short	0x0018
        /*0054*/ 	.byte	0x00, 0xf5, 0x21, 0x00


	//----- nvinfo : EIATTR_KPARAM_INFO
	.align		4
.L_95:
        /*0058*/ 	.byte	0x04, 0x17
        /*005a*/ 	.short	(.L_97 - .L_96)
.L_96:
        /*005c*/ 	.word	0x00000000
        /*0060*/ 	.short	0x0002
        /*0062*/ 	.short	0x0010
        /*0064*/ 	.byte	0x00, 0xf5, 0x21, 0x00


	//----- nvinfo : EIATTR_KPARAM_INFO
	.align		4
.L_97:
        /*0068*/ 	.byte	0x04, 0x17
        /*006a*/ 	.short	(.L_99 - .L_98)
.L_98:
        /*006c*/ 	.word	0x00000000
        /*0070*/ 	.short	0x0001
        /*0072*/ 	.short	0x0008
        /*0074*/ 	.byte	0x00, 0xf5, 0x21, 0x00


	//----- nvinfo : EIATTR_KPARAM_INFO
	.align		4
.L_99:
        /*0078*/ 	.byte	0x04, 0x17
        /*007a*/ 	.short	(.L_101 - .L_100)
.L_100:
        /*007c*/ 	.word	0x00000000
        /*0080*/ 	.short	0x0000
        /*0082*/ 	.short	0x0000
        /*0084*/ 	.byte	0x00, 0xf5, 0x21, 0x00


	//----- nvinfo : EIATTR_SPARSE_MMA_MASK
	.align		4
.L_101:
        /*0088*/ 	.byte	0x03, 0x50
        /*008a*/ 	.short	0x0000


	//----- nvinfo : EIATTR_MAXREG_COUNT
	.align		4
        /*008c*/ 	.byte	0x03, 0x1b
        /*008e*/ 	.short	0x00ff


	//----- nvinfo : EIATTR_MERCURY_ISA_VERSION
	.align		4
        /*0090*/ 	.byte	0x03, 0x5f
        /*0092*/ 	.short	0x0101


	//----- nvinfo : EIATTR_VRC_CTA_INIT_COUNT
	.align		4
        /*0094*/ 	.byte	0x02, 0x4a
	.zero		1
	.zero		1


	//----- nvinfo : EIATTR_EXIT_INSTR_OFFSETS
	.align		4
        /*0098*/ 	.byte	0x04, 0x1c
        /*009a*/ 	.short	(.L_103 - .L_102)


	//   ....[0]....
.L_102:
        /*009c*/ 	.word	0x000002a0


	//   ....[1]....
        /*00a0*/ 	.word	0x00000f30


	//   ....[2]....
        /*00a4*/ 	.word	0x00001030


	//----- nvinfo : EIATTR_CRS_STACK_SIZE
	.align		4
.L_103:
        /*00a8*/ 	.byte	0x04, 0x1e
        /*00aa*/ 	.short	(.L_105 - .L_104)
.L_104:
        /*00ac*/ 	.word	0x00000000


	//----- nvinfo : EIATTR_CBANK_PARAM_SIZE
	.align		4
.L_105:
        /*00b0*/ 	.byte	0x03, 0x19
        /*00b2*/ 	.short	0x0040


	//----- nvinfo : EIATTR_PARAM_CBANK
	.align		4
        /*00b4*/ 	.byte	0x04, 0x0a
        /*00b6*/ 	.short	(.L_107 - .L_106)
	.align		4
.L_106:
        /*00b8*/ 	.word	index@(.nv.constant0._Z13prepare_gridsPdS_S_S_PlS0_PiS1_)
        /*00bc*/ 	.short	0x0380
        /*00be*/ 	.short	0x0040


	//----- nvinfo : EIATTR_SW_WAR
	.align		4
.L_107:
        /*00c0*/ 	.byte	0x04, 0x36
        /*00c2*/ 	.short	(.L_109 - .L_108)
.L_108:
        /*00c4*/ 	.word	0x00000008
.L_109:


//--------------------- .nv.callgraph             --------------------------
	.section	.nv.callgraph,"",@"SHT_CUDA_CALLGRAPH"
	.align	4
	.sectionentsize	8
	.align		4
        /*0000*/ 	.word	0x00000000
	.align		4
        /*0004*/ 	.word	0xffffffff
	.align		4
        /*0008*/ 	.word	0x00000000
	.align		4
        /*000c*/ 	.word	0xfffffffe
	.align		4
        /*0010*/ 	.word	0x00000000
	.align		4
        /*0014*/ 	.word	0xfffffffd
	.align		4
        /*0018*/ 	.word	0x00000000
	.align		4
        /*001c*/ 	.word	0xfffffffc


//--------------------- .text._Z11update_realPdS_S_S_PlPiS1_ --------------------------
	.section	.text._Z11update_realPdS_S_S_PlPiS1_,"ax",@progbits
	.align	128
        .global         _Z11update_realPdS_S_S_PlPiS1_
        .type           _Z11update_realPdS_S_S_PlPiS1_,@function
        .size           _Z11update_realPdS_S_S_PlPiS1_,(.L_x_47 - _Z11update_realPdS_S_S_PlPiS1_)
        .other          _Z11update_realPdS_S_S_PlPiS1_,@"STO_CUDA_ENTRY STV_DEFAULT"
_Z11update_realPdS_S_S_PlPiS1_:
.text._Z11update_realPdS_S_S_PlPiS1_:
[----:B------:R-:W-:Y:S08]  /*0000*/  LDC R1, c[0x0][0x37c] ;  /* 0x0000df00ff017b82 */ /* 0x000ff00000000800 */
[----:B------:R-:W0:Y:S01]  /*0010*/  LDC.64 R2, c[0x0][0x3a0] ;  /* 0x0000e800ff027b82 */ /* 0x000e220000000a00 */
[----:B------:R-:W0:Y:S02]  /*0020*/  LDCU.64 UR4, c[0x0][0x358] ;  /* 0x00006b00ff0477ac */ /* 0x000e240008000a00 */
[----:B0-----:R-:W2:Y:S05]  /*0030*/  LDG.E.64 R2, desc[UR4][R2.64] ;  /* 0x0000000402027981 */ /* 0x001eaa000c1e1b00 */
[----:B------:R-:W0:Y:S01]  /*0040*/  S2UR UR6, SR_CTAID.X ;  /* 0x00000000000679c3 */ /* 0x000e220000002500 */
[----:B------:R-:W0:Y:S07]  /*0050*/  S2R R5, SR_TID.X ;  /* 0x0000000000057919 */ /* 0x000e2e0000002100 */
[----:B------:R-:W0:Y:S02]  /*0060*/  LDC R0, c[0x0][0x360] ;  /* 0x0000d800ff007b82 */ /* 0x000e240000000800 */
[----:B0-----:R-:W-:-:S05]  /*0070*/  IMAD R0, R0, UR6, R5 ;  /* 0x0000000600007c24 */ /* 0x001fca000f8e0205 */
[----:B--2---:R-:W-:-:S04]  /*0080*/  ISETP.GT.U32.AND P0, PT, R2, R0, PT ;  /* 0x000000000200720c */ /* 0x004fc80003f04070 */
[----:B------:R-:W-:-:S13]  /*0090*/  ISETP.GT.AND.EX P0, PT, R3, RZ, PT, P0 ;  /* 0x000000ff0300720c */ /* 0x000fda0003f04300 */
[----:B------:R-:W-:Y:S05]  /*00a0*/  @!P0 EXIT ;  /* 0x000000000000894d */ /* 0x000fea0003800000 */
[----:B------:R-:W0:Y:S02]  /*00b0*/  LDC.64 R4, c[0x0][0x3a8] ;  /* 0x0000ea00ff047b82 */ /* 0x000e240000000a00 */
[----:B0-----:R-:W2:Y:S02]  /*00c0*/  LDG.E R3, desc[UR4][R4.64] ;  /* 0x0000000404037981 */ /* 0x001ea4000c1e1900 */
[----:B--2---:R-:W-:-:S04]  /*00d0*/  SHF.R.S32.HI R2, RZ, 0x1f, R3 ;  /* 0x0000001fff027819 */ /* 0x004fc80000011403 */
[----:B------:R-:W-:-:S13]  /*00e0*/  ISETP.NE.AND.EX P0, PT, R2, RZ, PT, !PT ;  /* 0x000000ff0200720c */ /* 0x000fda0003f053f0 */
[----:B------:R-:W-:Y:S05]  /*00f0*/  @P0 BRA `(.L_x_0) ;  /* 0x0000000000500947 */ /* 0x000fea0003800000 */
[----:B------:R-:W0:Y:S01]  /*0100*/  I2F.U32.RP R6, R3 ;  /* 0x0000000300067306 */ /* 0x000e220000209000 */
[----:B------:R-:W-:Y:S01]  /*0110*/  IMAD.MOV R7, RZ, RZ, -R3 ;  /* 0x000000ffff077224 */ /* 0x000fe200078e0a03 */
[----:B------:R-:W-:-:S06]  /*0120*/  ISETP.NE.U32.AND P2, PT, R3, RZ, PT ;  /* 0x000000ff0300720c */ /* 0x000fcc0003f45070 */
[----:B0-----:R-:W0:Y:S02]  /*0130*/  MUFU.RCP R6, R6 ;  /* 0x0000000600067308 */ /* 0x001e240000001000 */
[----:B0-----:R-:W-:-:S06]  /*0140*/  VIADD R4, R6, 0xffffffe ;  /* 0x0ffffffe06047836 */ /* 0x001fcc0000000000 */
[----:B------:R0:W1:Y:S02]  /*0150*/  F2I.FTZ.U32.TRUNC.NTZ R5, R4 ;  /* 0x0000000400057305 */ /* 0x000064000021f000 */
[----:B0-----:R-:W-:Y:S02]  /*0160*/  IMAD.MOV.U32 R4, RZ, RZ, RZ ;  /* 0x000000ffff047224 */ /* 0x001fe400078e00ff */
[----:B-1----:R-:W-:-:S04]  /*0170*/  IMAD R7, R7, R5, RZ ;  /* 0x0000000507077224 */ /* 0x002fc800078e02ff */
[----:B------:R-:W-:-:S06]  /*0180*/  IMAD.HI.U32 R5, R5, R7, R4 ;  /* 0x0000000705057227 */ /* 0x000fcc00078e0004 */
[----:B------:R-:W-:-:S04]  /*0190*/  IMAD.HI.U32 R4, R5, R0, RZ ;  /* 0x0000000005047227 */ /* 0x000fc800078e00ff */
[----:B------:R-:W-:Y:S02]  /*01a0*/  IMAD.MOV R8, RZ, RZ, -R4 ;  /* 0x000000ffff087224 */ /* 0x000fe400078e0a04 */
[----:B------:R-:W-:Y:S02]  /*01b0*/  IMAD.MOV.U32 R5, RZ, RZ, RZ ;  /* 0x000000ffff057224 */ /* 0x000fe400078e00ff */
[----:B------:R-:W-:-:S05]  /*01c0*/  IMAD R8, R3, R8, R0 ;  /* 0x0000000803087224 */ /* 0x000fca00078e0200 */
[----:B------:R-:W-:-:S13]  /*01d0*/  ISETP.GE.U32.AND P0, PT, R8, R3, PT ;  /* 0x000000030800720c */ /* 0x000fda0003f06070 */
[----:B------:R-:W-:Y:S02]  /*01e0*/  @P0 IMAD.IADD R8, R8, 0x1, -R3 ;  /* 0x0000000108080824 */ /* 0x000fe400078e0a03 */
[----:B------:R-:W-:-:S03]  /*01f0*/  @P0 VIADD R4, R4, 0x1 ;  /* 0x0000000104040836 */ /* 0x000fc60000000000 */
[----:B------:R-:W-:-:S13]  /*0200*/  ISETP.GE.U32.AND P1, PT, R8, R3, PT ;  /* 0x000000030800720c */ /* 0x000fda0003f26070 */
[----:B------:R-:W-:Y:S02]  /*0210*/  @P1 IADD3 R4, PT, PT, R4, 0x1, RZ ;  /* 0x0000000104041810 */ /* 0x000fe40007ffe0ff */
[----:B------:R-:W-:Y:S01]  /*0220*/  @!P2 LOP3.LUT R4, RZ, R3, RZ, 0x33, !PT ;  /* 0x00000003ff04a212 */ /* 0x000fe200078e33ff */
[----:B------:R-:W-:Y:S06]  /*0230*/  BRA `(.L_x_1) ;  /* 0x0000000000087947 */ /* 0x000fec0003800000 */
.L_x_0:
[----:B------:R-:W-:-:S07]  /*0240*/  MOV R6, 0x260 ;  /* 0x0000026000067802 */ /* 0x000fce0000000f00 */
[----:B------:R-:W-:Y:S05]  /*0250*/  CALL.REL.NOINC `($__internal_0_$__cuda_sm20_div_s64) ;  /* 0x0000000000d07944 */ /* 0x000fea0003c00000 */
.L_x_1:
[----:B------:R-:W-:-:S04]  /*0260*/  ISETP.NE.U32.AND P0, PT, R4, RZ, PT ;  /* 0x000000ff0400720c */ /* 0x000fc80003f05070 */
[----:B------:R-:W-:-:S13]  /*0270*/  ISETP.NE.AND.EX P0, PT, R5, RZ, PT, P0 ;  /* 0x000000ff0500720c */ /* 0x000fda0003f05300 */
[----:B------:R-:W-:Y:S05]  /*0280*/  @!P0 EXIT ;  /* 0x000000000000894d */ /* 0x000fea0003800000 */
[----:B------:R-:W0:Y:S02]  /*0290*/  LDC.64 R6, c[0x0][0x3b0] ;  /* 0x0000ec00ff067b82 */ /* 0x000e240000000a00 */
[----:B0-----:R-:W2:Y:S02]  /*02a0*/  LDG.E R6, desc[UR4][R6.64] ;  /* 0x0000000406067981 */ /* 0x001ea4000c1e1900 */
[----:B--2---:R-:W-:-:S05]  /*02b0*/  VIADD R9, R6, 0xffffffff ;  /* 0xffffffff06097836 */ /* 0x004fca0000000000 */
[----:B------:R-:W-:Y:S02]  /*02c0*/  ISETP.NE.U32.AND P0, PT, R4, R9, PT ;  /* 0x000000090400720c */ /* 0x000fe40003f05070 */
[----:B------:R-:W-:-:S04]  /*02d0*/  SHF.R.S32.HI R9, RZ, 0x1f, R9 ;  /* 0x0000001fff097819 */ /* 0x000fc80000011409 */
[----:B------:R-:W-:-:S13]  /*02e0*/  ISETP.NE.AND.EX P0, PT, R5, R9, PT, P0 ;  /* 0x000000090500720c */ /* 0x000fda0003f05300 */
[----:B------:R-:W-:Y:S05]  /*02f0*/  @!P0 EXIT ;  /* 0x000000000000894d */ /* 0x000fea0003800000 */
        /* <DEDUP_REMOVED lines=10> */
[----:B------:R-:W-:-:S04]  /*03a0*/  IMAD.HI.U32 R7, R5, R7, R4 ;  /* 0x0000000705077227 */ /* 0x000fc800078e0004 */
[----:B------:R-:W-:Y:S02]  /*03b0*/  IMAD.MOV.U32 R5, RZ, RZ, RZ ;  /* 0x000000ffff057224 */ /* 0x000fe400078e00ff */
[----:B------:R-:W-:-:S05]  /*03c0*/  IMAD.HI.U32 R7, R7, R0, RZ ;  /* 0x0000000007077227 */ /* 0x000fca00078e00ff */
[----:B------:R-:W-:-:S05]  /*03d0*/  IADD3 R7, PT, PT, -R7, RZ, RZ ;  /* 0x000000ff07077210 */ /* 0x000fca0007ffe1ff */
[----:B------:R-:W-:-:S05]  /*03e0*/  IMAD R6, R3, R7, R0 ;  /* 0x0000000703067224 */ /* 0x000fca00078e0200 */
[----:B------:R-:W-:-:S13]  /*03f0*/  ISETP.GE.U32.AND P0, PT, R6, R3, PT ;  /* 0x000000030600720c */ /* 0x000fda0003f06070 */
[----:B------:R-:W-:-:S05]  /*0400*/  @P0 IMAD.IADD R6, R6, 0x1, -R3 ;  /* 0x0000000106060824 */ /* 0x000fca00078e0a03 */
[----:B------:R-:W-:-:S13]  /*0410*/  ISETP.GE.U32.AND P0, PT, R6, R3, PT ;  /* 0x000000030600720c */ /* 0x000fda0003f06070 */
[----:B------:R-:W-:Y:S01]  /*0420*/  @P0 IMAD.IADD R6, R6, 0x1, -R3 ;  /* 0x0000000106060824 */ /* 0x000fe200078e0a03 */
[----:B------:R-:W-:-:S05]  /*0430*/  @!P1 LOP3.LUT R6, RZ, R3, RZ, 0x33, !PT ;  /* 0x00000003ff069212 */ /* 0x000fca00078e33ff */
[----:B------:R-:W-:Y:S01]  /*0440*/  IMAD.MOV.U32 R4, RZ, RZ, R6 ;  /* 0x000000ffff047224 */ /* 0x000fe200078e0006 */
[----:B------:R-:W-:Y:S06]  /*0450*/  BRA `(.L_x_3) ;  /* 0x0000000000087947 */ /* 0x000fec0003800000 */
.L_x_2:
[----:B------:R-:W-:-:S07]  /*0460*/  MOV R6, 0x480 ;  /* 0x0000048000067802 */ /* 0x000fce0000000f00 */
[----:B------:R-:W-:Y:S05]  /*0470*/  CALL.REL.NOINC `($__internal_1_$__cuda_sm20_rem_s64) ;  /* 0x0000000400707944 */ /* 0x000fea0003c00000 */
.L_x_3:
[----:B------:R-:W-:-:S04]  /*0480*/  ISETP.NE.U32.AND P0, PT, R4, RZ, PT ;  /* 0x000000ff0400720c */ /* 0x000fc80003f05070 */
[----:B------:R-:W-:-:S13]  /*0490*/  ISETP.NE.AND.EX P0, PT, R5, RZ, PT, P0 ;  /* 0x000000ff0500720c */ /* 0x000fda0003f05300 */
[----:B------:R-:W-:Y:S05]  /*04a0*/  @!P0 EXIT ;  /* 0x000000000000894d */ /* 0x000fea0003800000 */
[----:B------:R-:W-:-:S05]  /*04b0*/  VIADD R3, R3, 0xffffffff ;  /* 0xffffffff03037836 */ /* 0x000fca0000000000 */
[----:B------:R-:W-:Y:S02]  /*04c0*/  ISETP.NE.U32.AND P0, PT, R4, R3, PT ;  /* 0x000000030400720c */ /* 0x000fe40003f05070 */
[----:B------:R-:W-:-:S04]  /*04d0*/  SHF.R.S32.HI R3, RZ, 0x1f, R3 ;  /* 0x0000001fff037819 */ /* 0x000fc80000011403 */
[----:B------:R-:W-:-:S13]  /*04e0*/  ISETP.NE.AND.EX P0, PT, R5, R3, PT, P0 ;  /* 0x000000030500720c */ /* 0x000fda0003f05300 */
[----:B------:R-:W-:Y:S05]  /*04f0*/  @!P0 EXIT ;  /* 0x000000000000894d */ /* 0x000fea0003800000 */
[----:B------:R-:W0:Y:S01]  /*0500*/  LDCU.128 UR8, c[0x0][0x380] ;  /* 0x00007000ff0877ac */ /* 0x000e220008000c00 */
[----:B------:R-:W-:Y:S02]  /*0510*/  SHF.L.U32 R4, R0, 0x3, RZ ;  /* 0x0000000300047819 */ /* 0x000fe400000006ff */
[----:B------:R-:W-:Y:S02]  /*0520*/  SHF.R.U32.HI R0, RZ, 0x1d, R0 ;  /* 0x0000001dff007819 */ /* 0x000fe40000011600 */
[----:B0-----:R-:W-:-:S04]  /*0530*/  IADD3 R2, P0, PT, R4, UR10, RZ ;  /* 0x0000000a04027c10 */ /* 0x001fc8000ff1e0ff */
[----:B------:R-:W-:-:S06]  /*0540*/  IADD3.X R3, PT, PT, R0, UR11, RZ, P0, !PT ;  /* 0x0000000b00037c10 */ /* 0x000fcc00087fe4ff */
[----:B------:R-:W2:Y:S01]  /*0550*/  LDG.E.64 R2, desc[UR4][R2.64] ;  /* 0x0000000402027981 */ /* 0x000ea2000c1e1b00 */
[----:B------:R-:W-:-:S04]  /*0560*/  IADD3 R4, P0, PT, R4, UR8, RZ ;  /* 0x0000000804047c10 */ /* 0x000fc8000ff1e0ff */
[----:B------:R-:W-:-:S05]  /*0570*/  IADD3.X R5, PT, PT, R0, UR9, RZ, P0, !PT ;  /* 0x0000000900057c10 */ /* 0x000fca00087fe4ff */
[----:B--2---:R-:W-:Y:S01]  /*0580*/  STG.E.64 desc[UR4][R4.64], R2 ;  /* 0x0000000204007986 */ /* 0x004fe2000c101b04 */
[----:B------:R-:W-:Y:S05]  /*0590*/  EXIT ;  /* 0x000000000000794d */ /* 0x000fea0003800000 */
        .weak           $__internal_0_$__cuda_sm20_div_s64
        .type           $__internal_0_$__cuda_sm20_div_s64,@function
        .size           $__internal_0_$__cuda_sm20_div_s64,($__internal_1_$__cuda_sm20_rem_s64 - $__internal_0_$__cuda_sm20_div_s64)
$__internal_0_$__cuda_sm20_div_s64:
[----:B------:R-:W-:Y:S02]  /*05a0*/  IADD3 R4, P0, PT, RZ, -R3, RZ ;  /* 0x80000003ff047210 */ /* 0x000fe40007f1e0ff */
[----:B------:R-:W-:-:S03]  /*05b0*/  ISETP.GE.AND P1, PT, R2, RZ, PT ;  /* 0x000000ff0200720c */ /* 0x000fc60003f26270 */
[----:B------:R-:W-:Y:S01]  /*05c0*/  IMAD.X R5, RZ, RZ, ~R2, P0 ;  /* 0x000000ffff057224 */ /* 0x000fe200000e0e02 */
[----:B------:R-:W-:-:S04]  /*05d0*/  SEL R4, R4, R3, !P1 ;  /* 0x0000000304047207 */ /* 0x000fc80004800000 */
[----:B------:R-:W-:-:S04]  /*05e0*/  SEL R5, R5, R2, !P1 ;  /* 0x0000000205057207 */ /* 0x000fc80004800000 */
[----:B------:R-:W0:Y:S08]  /*05f0*/  I2F.U64.RP R7, R4 ;  /* 0x0000000400077312 */ /* 0x000e300000309000 */
[----:B0-----:R-:W0:Y:S02]  /*0600*/  MUFU.RCP R7, R7 ;  /* 0x0000000700077308 */ /* 0x001e240000001000 */
[----:B0-----:R-:W-:-:S06]  /*0610*/  VIADD R8, R7, 0x1ffffffe ;  /* 0x1ffffffe07087836 */ /* 0x001fcc0000000000 */
[----:B------:R-:W0:Y:S02]  /*0620*/  F2I.U64.TRUNC R8, R8 ;  /* 0x0000000800087311 */ /* 0x000e24000020d800 */
[----:B0-----:R-:W-:-:S04]  /*0630*/  IMAD.WIDE.U32 R10, R8, R4, RZ ;  /* 0x00000004080a7225 */ /* 0x001fc800078e00ff */
[----:B------:R-:W-:Y:S01]  /*0640*/  IMAD R11, R8, R5, R11 ;  /* 0x00000005080b7224 */ /* 0x000fe200078e020b */
[----:B------:R-:W-:-:S03]  /*0650*/  IADD3 R13, P0, PT, RZ, -R10, RZ ;  /* 0x8000000aff0d7210 */ /* 0x000fc60007f1e0ff */
[----:B------:R-:W-:Y:S02]  /*0660*/  IMAD R11, R9, R4, R11 ;  /* 0x00000004090b7224 */ /* 0x000fe400078e020b */
[----:B------:R-:W-:-:S04]  /*0670*/  IMAD.HI.U32 R10, R8, R13, RZ ;  /* 0x0000000d080a7227 */ /* 0x000fc800078e00ff */
[----:B------:R-:W-:Y:S02]  /*0680*/  IMAD.X R15, RZ, RZ, ~R11, P0 ;  /* 0x000000ffff0f7224 */ /* 0x000fe400000e0e0b */
[----:B------:R-:W-:Y:S02]  /*0690*/  IMAD.MOV.U32 R11, RZ, RZ, R8 ;  /* 0x000000ffff0b7224 */ /* 0x000fe400078e0008 */
[-C--:B------:R-:W-:Y:S02]  /*06a0*/  IMAD R17, R9, R15.reuse, RZ ;  /* 0x0000000f09117224 */ /* 0x080fe400078e02ff */
[----:B------:R-:W-:-:S04]  /*06b0*/  IMAD.WIDE.U32 R10, P0, R8, R15, R10 ;  /* 0x0000000f080a7225 */ /* 0x000fc8000780000a */
[----:B------:R-:W-:-:S04]  /*06c0*/  IMAD.HI.U32 R7, R9, R15, RZ ;  /* 0x0000000f09077227 */ /* 0x000fc800078e00ff */
[----:B------:R-:W-:-:S04]  /*06d0*/  IMAD.HI.U32 R10, P2, R9, R13, R10 ;  /* 0x0000000d090a7227 */ /* 0x000fc8000784000a */
[----:B------:R-:W-:Y:S01]  /*06e0*/  IMAD.X R7, R7, 0x1, R9, P0 ;  /* 0x0000000107077824 */ /* 0x000fe200000e0609 */
[----:B------:R-:W-:-:S04]  /*06f0*/  IADD3 R11, P3, PT, R17, R10, RZ ;  /* 0x0000000a110b7210 */ /* 0x000fc80007f7e0ff */
[----:B------:R-:W-:Y:S01]  /*0700*/  IADD3.X R7, PT, PT, RZ, RZ, R7, P3, P2 ;  /* 0x000000ffff077210 */ /* 0x000fe20001fe4407 */
[----:B------:R-:W-:-:S04]  /*0710*/  IMAD.WIDE.U32 R8, R11, R4, RZ ;  /* 0x000000040b087225 */ /* 0x000fc800078e00ff */
[----:B------:R-:W-:Y:S01]  /*0720*/  IMAD R9, R11, R5, R9 ;  /* 0x000000050b097224 */ /* 0x000fe200078e0209 */
[----:B------:R-:W-:-:S03]  /*0730*/  IADD3 R13, P0, PT, RZ, -R8, RZ ;  /* 0x80000008ff0d7210 */ /* 0x000fc60007f1e0ff */
[----:B------:R-:W-:Y:S02]  /*0740*/  IMAD R9, R7, R4, R9 ;  /* 0x0000000407097224 */ /* 0x000fe400078e0209 */
[----:B------:R-:W-:-:S03]  /*0750*/  IMAD.HI.U32 R10, R11, R13, RZ ;  /* 0x0000000d0b0a7227 */ /* 0x000fc600078e00ff */
[----:B------:R-:W-:Y:S01]  /*0760*/  IADD3.X R8, PT, PT, RZ, ~R9, RZ, P0, !PT ;  /* 0x80000009ff087210 */ /* 0x000fe200007fe4ff */
[----:B------:R-:W-:-:S04]  /*0770*/  IMAD.MOV.U32 R9, RZ, RZ, RZ ;  /* 0x000000ffff097224 */ /* 0x000fc800078e00ff */
[----:B------:R-:W-:-:S04]  /*0780*/  IMAD.WIDE.U32 R10, P0, R11, R8, R10 ;  /* 0x000000080b0a7225 */ /* 0x000fc8000780000a */
[C---:B------:R-:W-:Y:S02]  /*0790*/  IMAD R12, R7.reuse, R8, RZ ;  /* 0x00000008070c7224 */ /* 0x040fe400078e02ff */
[----:B------:R-:W-:-:S04]  /*07a0*/  IMAD.HI.U32 R11, P2, R7, R13, R10 ;  /* 0x0000000d070b7227 */ /* 0x000fc8000784000a */
[----:B------:R-:W-:Y:S01]  /*07b0*/  IMAD.HI.U32 R10, R7, R8, RZ ;  /* 0x00000008070a7227 */ /* 0x000fe200078e00ff */
[----:B------:R-:W-:-:S03]  /*07c0*/  IADD3 R11, P3, PT, R12, R11, RZ ;  /* 0x0000000b0c0b7210 */ /* 0x000fc60007f7e0ff */
[----:B------:R-:W-:Y:S02]  /*07d0*/  IMAD.X R7, R10, 0x1, R7, P0 ;  /* 0x000000010a077824 */ /* 0x000fe400000e0607 */
[----:B------:R-:W-:-:S03]  /*07e0*/  IMAD.HI.U32 R8, R11, R0, RZ ;  /* 0x000000000b087227 */ /* 0x000fc600078e00ff */
[----:B------:R-:W-:Y:S01]  /*07f0*/  IADD3.X R7, PT, PT, RZ, RZ, R7, P3, P2 ;  /* 0x000000ffff077210 */ /* 0x000fe20001fe4407 */
[----:B------:R-:W-:-:S04]  /*0800*/  IMAD.WIDE.U32 R8, RZ, R11, R8 ;  /* 0x0000000bff087225 */ /* 0x000fc800078e0008 */
[----:B------:R-:W-:-:S05]  /*0810*/  IMAD.HI.U32 R7, P0, R7, R0, R8 ;  /* 0x0000000007077227 */ /* 0x000fca0007800008 */
[----:B------:R-:W-:Y:S01]  /*0820*/  IADD3 R11, P2, PT, RZ, R7, RZ ;  /* 0x00000007ff0b7210 */ /* 0x000fe20007f5e0ff */
[----:B------:R-:W-:-:S04]  /*0830*/  IMAD.X R7, RZ, RZ, RZ, P0 ;  /* 0x000000ffff077224 */ /* 0x000fc800000e06ff */
[----:B------:R-:W-:-:S04]  /*0840*/  IMAD.WIDE.U32 R8, R11, R4, RZ ;  /* 0x000000040b087225 */ /* 0x000fc800078e00ff */
[----:B------:R-:W-:Y:S01]  /*0850*/  IMAD.X R7, RZ, RZ, R7, P2 ;  /* 0x000000ffff077224 */ /* 0x000fe200010e0607 */
[----:B------:R-:W-:Y:S01]  /*0860*/  IADD3 R15, P2, PT, -R8, R0, RZ ;  /* 0x00000000080f7210 */ /* 0x000fe20007f5e1ff */
[C---:B------:R-:W-:Y:S01]  /*0870*/  IMAD R9, R11.reuse, R5, R9 ;  /* 0x000000050b097224 */ /* 0x040fe200078e0209 */
[----:B------:R-:W-:Y:S02]  /*0880*/  IADD3 R8, P3, PT, R11, 0x1, RZ ;  /* 0x000000010b087810 */ /* 0x000fe40007f7e0ff */
[-C--:B------:R-:W-:Y:S01]  /*0890*/  ISETP.GE.U32.AND P0, PT, R15, R4.reuse, PT ;  /* 0x000000040f00720c */ /* 0x080fe20003f06070 */
[-C--:B------:R-:W-:Y:S02]  /*08a0*/  IMAD R9, R7, R4.reuse, R9 ;  /* 0x0000000407097224 */ /* 0x080fe400078e0209 */
[----:B------:R-:W-:Y:S02]  /*08b0*/  IMAD.X R10, RZ, RZ, R7, P3 ;  /* 0x000000ffff0a7224 */ /* 0x000fe400018e0607 */
[----:B------:R-:W-:Y:S01]  /*08c0*/  IMAD.X R17, RZ, RZ, ~R9, P2 ;  /* 0x000000ffff117224 */ /* 0x000fe200010e0e09 */
[----:B------:R-:W-:-:S04]  /*08d0*/  IADD3 R9, P2, PT, R15, -R4, RZ ;  /* 0x800000040f097210 */ /* 0x000fc80007f5e0ff */
[CC--:B------:R-:W-:Y:S02]  /*08e0*/  ISETP.GE.U32.AND.EX P0, PT, R17.reuse, R5.reuse, PT, P0 ;  /* 0x000000051100720c */ /* 0x0c0fe40003f06100 */
[----:B------:R-:W-:Y:S02]  /*08f0*/  IADD3.X R13, PT, PT, R17, ~R5, RZ, P2, !PT ;  /* 0x80000005110d7210 */ /* 0x000fe400017fe4ff */
[----:B------:R-:W-:Y:S02]  /*0900*/  SEL R9, R9, R15, P0 ;  /* 0x0000000f09097207 */ /* 0x000fe40000000000 */
[----:B------:R-:W-:Y:S02]  /*0910*/  SEL R11, R8, R11, P0 ;  /* 0x0000000b080b7207 */ /* 0x000fe40000000000 */
[----:B------:R-:W-:Y:S02]  /*0920*/  SEL R13, R13, R17, P0 ;  /* 0x000000110d0d7207 */ /* 0x000fe40000000000 */
[----:B------:R-:W-:-:S02]  /*0930*/  ISETP.GE.U32.AND P2, PT, R9, R4, PT ;  /* 0x000000040900720c */ /* 0x000fc40003f46070 */
[----:B------:R-:W-:Y:S02]  /*0940*/  SEL R8, R10, R7, P0 ;  /* 0x000000070a087207 */ /* 0x000fe40000000000 */
[----:B------:R-:W-:Y:S02]  /*0950*/  IADD3 R4, P3, PT, R11, 0x1, RZ ;  /* 0x000000010b047810 */ /* 0x000fe40007f7e0ff */
[----:B------:R-:W-:-:S03]  /*0960*/  ISETP.GE.U32.AND.EX P0, PT, R13, R5, PT, P2 ;  /* 0x000000050d00720c */ /* 0x000fc60003f06120 */
[----:B------:R-:W-:Y:S01]  /*0970*/  IMAD.X R5, RZ, RZ, R8, P3 ;  /* 0x000000ffff057224 */ /* 0x000fe200018e0608 */
[----:B------:R-:W-:-:S04]  /*0980*/  SEL R4, R4, R11, P0 ;  /* 0x0000000b04047207 */ /* 0x000fc80000000000 */
[----:B------:R-:W-:Y:S02]  /*0990*/  SEL R5, R5, R8, P0 ;  /* 0x0000000805057207 */ /* 0x000fe40000000000 */
[-C--:B------:R-:W-:Y:S02]  /*09a0*/  IADD3 R7, P2, PT, RZ, -R4.reuse, RZ ;  /* 0x80000004ff077210 */ /* 0x080fe40007f5e0ff */
[----:B------:R-:W-:Y:S02]  /*09b0*/  ISETP.NE.U32.AND P0, PT, R3, RZ, PT ;  /* 0x000000ff0300720c */ /* 0x000fe40003f05070 */
[----:B------:R-:W-:Y:S01]  /*09c0*/  SEL R4, R7, R4, !P1 ;  /* 0x0000000407047207 */ /* 0x000fe20004800000 */
[----:B------:R-:W-:Y:S01]  /*09d0*/  IMAD.X R8, RZ, RZ, ~R5, P2 ;  /* 0x000000ffff087224 */ /* 0x000fe200010e0e05 */
[----:B------:R-:W-:Y:S01]  /*09e0*/  ISETP.NE.AND.EX P0, PT, R2, RZ, PT, P0 ;  /* 0x000000ff0200720c */ /* 0x000fe20003f05300 */
[----:B------:R-:W-:-:S03]  /*09f0*/  IMAD.MOV.U32 R7, RZ, RZ, 0x0 ;  /* 0x00000000ff077424 */ /* 0x000fc600078e00ff */
[----:B------:R-:W-:Y:S02]  /*0a00*/  SEL R5, R8, R5, !P1 ;  /* 0x0000000508057207 */ /* 0x000fe40004800000 */
[----:B------:R-:W-:Y:S02]  /*0a10*/  SEL R4, R4, 0xffffffff, P0 ;  /* 0xffffffff04047807 */ /* 0x000fe40000000000 */
[----:B------:R-:W-:Y:S01]  /*0a20*/  SEL R5, R5, 0xffffffff, P0 ;  /* 0xffffffff05057807 */ /* 0x000fe20000000000 */
[----:B------:R-:W-:Y:S06]  /*0a30*/  RET.REL.NODEC R6 `(_Z11update_realPdS_S_S_PlPiS1_) ;  /* 0xfffffff406707950 */ /* 0x000fec0003c3ffff */
        .weak           $__internal_1_$__cuda_sm20_rem_s64
        .type           $__internal_1_$__cuda_sm20_rem_s64,@function
        .size           $__internal_1_$__cuda_sm20_rem_s64,(.L_x_47 - $__internal_1_$__cuda_sm20_rem_s64)
$__internal_1_$__cuda_sm20_rem_s64:
[-C--:B------:R-:W-:Y:S02]  /*0a40*/  IADD3 R4, P1, PT, RZ, -R3.reuse, RZ ;  /* 0x80000003ff047210 */ /* 0x080fe40007f3e0ff */
[----:B------:R-:W-:Y:S02]  /*0a50*/  ISETP.GE.AND P0, PT, R2, RZ, PT ;  /* 0x000000ff0200720c */ /* 0x000fe40003f06270 */
[-C--:B------:R-:W-:Y:S02]  /*0a60*/  IADD3.X R5, PT, PT, RZ, ~R2.reuse, RZ, P1, !PT ;  /* 0x80000002ff057210 */ /* 0x080fe40000ffe4ff */
[----:B------:R-:W-:Y:S02]  /*0a70*/  SEL R4, R4, R3, !P0 ;  /* 0x0000000304047207 */ /* 0x000fe40004000000 */
        /* <DEDUP_REMOVED lines=41> */
[----:B------:R-:W-:-:S03]  /*0d10*/  IMAD R11, R11, R5, R9 ;  /* 0x000000050b0b7224 */ /* 0x000fc600078e0209 */
[-C--:B------:R-:W-:Y:S01]  /*0d20*/  ISETP.GE.U32.AND P0, PT, R13, R4.reuse, PT ;  /* 0x000000040d00720c */ /* 0x080fe20003f06070 */
[----:B------:R-:W-:-:S05]  /*0d30*/  IMAD R7, R7, R4, R11 ;  /* 0x0000000407077224 */ /* 0x000fca00078e020b */
[----:B------:R-:W-:Y:S02]  /*0d40*/  IADD3.X R11, PT, PT, RZ, ~R7, RZ, P1, !PT ;  /* 0x80000007ff0b7210 */ /* 0x000fe40000ffe4ff */
[----:B------:R-:W-:Y:S02]  /*0d50*/  IADD3 R7, P1, PT, R13, -R4, RZ ;  /* 0x800000040d077210 */ /* 0x000fe40007f3e0ff */
[----:B------:R-:W-:-:S03]  /*0d60*/  ISETP.GE.U32.AND.EX P0, PT, R11, R5, PT, P0 ;  /* 0x000000050b00720c */ /* 0x000fc60003f06100 */
[----:B------:R-:W-:Y:S01]  /*0d70*/  IMAD.X R9, R11, 0x1, ~R5, P1 ;  /* 0x000000010b097824 */ /* 0x000fe200008e0e05 */
[----:B------:R-:W-:Y:S02]  /*0d80*/  SEL R7, R7, R13, P0 ;  /* 0x0000000d07077207 */ /* 0x000fe40000000000 */
[----:B------:R-:W-:Y:S02]  /*0d90*/  ISETP.NE.U32.AND P1, PT, R3, RZ, PT ;  /* 0x000000ff0300720c */ /* 0x000fe40003f25070 */
[----:B------:R-:W-:Y:S02]  /*0da0*/  SEL R9, R9, R11, P0 ;  /* 0x0000000b09097207 */ /* 0x000fe40000000000 */
[CC--:B------:R-:W-:Y:S02]  /*0db0*/  ISETP.GE.U32.AND P0, PT, R7.reuse, R4.reuse, PT ;  /* 0x000000040700720c */ /* 0x0c0fe40003f06070 */
[----:B------:R-:W-:Y:S02]  /*0dc0*/  IADD3 R4, P2, PT, R7, -R4, RZ ;  /* 0x8000000407047210 */ /* 0x000fe40007f5e0ff */
[----:B------:R-:W-:-:S02]  /*0dd0*/  ISETP.GE.U32.AND.EX P0, PT, R9, R5, PT, P0 ;  /* 0x000000050900720c */ /* 0x000fc40003f06100 */
[----:B------:R-:W-:Y:S01]  /*0de0*/  ISETP.NE.AND.EX P1, PT, R2, RZ, PT, P1 ;  /* 0x000000ff0200720c */ /* 0x000fe20003f25310 */
[----:B------:R-:W-:Y:S01]  /*0df0*/  IMAD.X R5, R9, 0x1, ~R5, P2 ;  /* 0x0000000109057824 */ /* 0x000fe200010e0e05 */
[----:B------:R-:W-:Y:S01]  /*0e00*/  SEL R4, R4, R7, P0 ;  /* 0x0000000704047207 */ /* 0x000fe20000000000 */
[----:B------:R-:W-:-:S03]  /*0e10*/  IMAD.MOV.U32 R7, RZ, RZ, 0x0 ;  /* 0x00000000ff077424 */ /* 0x000fc600078e00ff */
[----:B------:R-:W-:Y:S02]  /*0e20*/  SEL R5, R5, R9, P0 ;  /* 0x0000000905057207 */ /* 0x000fe40000000000 */
[----:B------:R-:W-:Y:S02]  /*0e30*/  SEL R4, R4, 0xffffffff, P1 ;  /* 0xffffffff04047807 */ /* 0x000fe40000800000 */
[----:B------:R-:W-:Y:S01]  /*0e40*/  SEL R5, R5, 0xffffffff, P1 ;  /* 0xffffffff05057807 */ /* 0x000fe20000800000 */
[----:B------:R-:W-:Y:S06]  /*0e50*/  RET.REL.NODEC R6 `(_Z11update_realPdS_S_S_PlPiS1_) ;  /* 0xfffffff006687950 */ /* 0x000fec0003c3ffff */
.L_x_4:
[----:B------:R-:W-:-:S00]  /*0e60*/  BRA `(.L_x_4) ;  /* 0xfffffffc00fc7947 */ /* 0x000fc0000383ffff */
[----:B------:R-:W-:-:S00]  /*0e70*/  NOP ;  /* 0x0000000000007918 */ /* 0x000fc00000000000 */
        /* <DEDUP_REMOVED lines=8> */
.L_x_47:


//--------------------- .text._Z16update_temporaryPdS_S_S_PlPiS1_ --------------------------
	.section	.text._Z16update_temporaryPdS_S_S_PlPiS1_,"ax",@progbits
	.align	128
        .global         _Z16update_temporaryPdS_S_S_PlPiS1_
        .type           _Z16update_temporaryPdS_S_S_PlPiS1_,@function
        .size           _Z16update_temporaryPdS_S_S_PlPiS1_,(.L_x_51 - _Z16update_temporaryPdS_S_S_PlPiS1_)
        .other          _Z16update_temporaryPdS_S_S_PlPiS1_,@"STO_CUDA_ENTRY STV_DEFAULT"
_Z16update_temporaryPdS_S_S_PlPiS1_:
.text._Z16update_temporaryPdS_S_S_PlPiS1_:
        /* <DEDUP_REMOVED lines=22> */
[----:B0-----:R-:W-:Y:S02]  /*0160*/  HFMA2 R6, -RZ, RZ, 0, 0 ;  /* 0x00000000ff067431 */ /* 0x001fe400000001ff */
[----:B-1----:R-:W-:-:S04]  /*0170*/  IMAD R5, R5, R7, RZ ;  /* 0x0000000705057224 */ /* 0x002fc800078e02ff */
[----:B------:R-:W-:-:S06]  /*0180*/  IMAD.HI.U32 R7, R7, R5, R6 ;  /* 0x0000000507077227 */ /* 0x000fcc00078e0006 */
[----:B------:R-:W-:-:S04]  /*0190*/  IMAD.HI.U32 R6, R7, R2, RZ ;  /* 0x0000000207067227 */ /* 0x000fc800078e00ff */
[----:B------:R-:W-:Y:S02]  /*01a0*/  IMAD.MOV R8, RZ, RZ, -R6 ;  /* 0x000000ffff087224 */ /* 0x000fe400078e0a06 */
[----:B------:R-:W-:Y:S02]  /*01b0*/  IMAD.MOV.U32 R7, RZ, RZ, RZ ;  /* 0x000000ffff077224 */ /* 0x000fe400078e00ff */
[----:B------:R-:W-:-:S05]  /*01c0*/  IMAD R8, R3, R8, R2 ;  /* 0x0000000803087224 */ /* 0x000fca00078e0202 */
[----:B------:R-:W-:-:S13]  /*01d0*/  ISETP.GE.U32.AND P0, PT, R8, R3, PT ;  /* 0x000000030800720c */ /* 0x000fda0003f06070 */
[----:B------:R-:W-:Y:S01]  /*01e0*/  @P0 IMAD.IADD R8, R8, 0x1, -R3 ;  /* 0x0000000108080824 */ /* 0x000fe200078e0a03 */
[----:B------:R-:W-:-:S04]  /*01f0*/  @P0 IADD3 R6, PT, PT, R6, 0x1, RZ ;  /* 0x0000000106060810 */ /* 0x000fc80007ffe0ff */
[----:B------:R-:W-:-:S13]  /*0200*/  ISETP.GE.U32.AND P1, PT, R8, R3, PT ;  /* 0x000000030800720c */ /* 0x000fda0003f26070 */
[----:B------:R-:W-:Y:S01]  /*0210*/  @P1 VIADD R6, R6, 0x1 ;  /* 0x0000000106061836 */ /* 0x000fe20000000000 */
[----:B------:R-:W-:Y:S01]  /*0220*/  @!P2 LOP3.LUT R6, RZ, R3, RZ, 0x33, !PT ;  /* 0x00000003ff06a212 */ /* 0x000fe200078e33ff */
[----:B------:R-:W-:Y:S06]  /*0230*/  BRA `(.L_x_6) ;  /* 0x0000000000107947 */ /* 0x000fec0003800000 */
.L_x_5:
[----:B------:R-:W-:-:S07]  /*0240*/  MOV R0, 0x260 ;  /* 0x0000026000007802 */ /* 0x000fce0000000f00 */
[----:B------:R-:W-:Y:S05]  /*0250*/  CALL.REL.NOINC `($__internal_4_$__cuda_sm20_div_s64) ;  /* 0x0000001c00ac7944 */ /* 0x000fea0003c00000 */
[----:B------:R-:W-:Y:S01]  /*0260*/  MOV R6, R5 ;  /* 0x0000000500067202 */ /* 0x000fe20000000f00 */
[----:B------:R-:W-:-:S07]  /*0270*/  IMAD.MOV.U32 R7, RZ, RZ, R8 ;  /* 0x000000ffff077224 */ /* 0x000fce00078e0008 */
.L_x_6:
        /* <DEDUP_REMOVED lines=16> */
[----:B0-----:R-:W-:-:S06]  /*0380*/  IADD3 R6, PT, PT, R0, 0xffffffe, RZ ;  /* 0x0ffffffe00067810 */ /* 0x001fcc0007ffe0ff */
        /* <DEDUP_REMOVED lines=12> */
[----:B------:R-:W-:-:S04]  /*0450*/  @!P1 LOP3.LUT R8, RZ, R3, RZ, 0x33, !PT ;  /* 0x00000003ff089212 */ /* 0x000fc800078e33ff */
[----:B------:R-:W-:Y:S01]  /*0460*/  MOV R6, R8 ;  /* 0x0000000800067202 */ /* 0x000fe20000000f00 */
[----:B------:R-:W-:Y:S06]  /*0470*/  BRA `(.L_x_8) ;  /* 0x0000000000107947 */ /* 0x000fec0003800000 */
.L_x_7:
[----:B------:R-:W-:-:S07]  /*0480*/  MOV R0, 0x4a0 ;  /* 0x000004a000007802 */ /* 0x000fce0000000f00 */
[----:B------:R-:W-:Y:S05]  /*0490*/  CALL.REL.NOINC `($__internal_5_$__cuda_sm20_rem_s64) ;  /* 0x0000002000487944 */ /* 0x000fea0003c00000 */
[----:B------:R-:W-:Y:S01]  /*04a0*/  IMAD.MOV.U32 R6, RZ, RZ, R8 ;  /* 0x000000ffff067224 */ /* 0x000fe200078e0008 */
[----:B------:R-:W-:-:S07]  /*04b0*/  MOV R7, R9 ;  /* 0x0000000900077202 */ /* 0x000fce0000000f00 */
.L_x_8:
        /* <DEDUP_REMOVED lines=8> */
[----:B------:R-:W0:Y:S01]  /*0540*/  LDCU.64 UR6, c[0x0][0x390] ;  /* 0x00007200ff0677ac */ /* 0x000e220008000a00 */
[----:B------:R-:W-:Y:S01]  /*0550*/  IMAD.SHL.U32 R0, R2, 0x8, RZ ;  /* 0x0000000802007824 */ /* 0x000fe200078e00ff */
[----:B------:R-:W-:-:S04]  /*0560*/  SHF.R.U32.HI R19, RZ, 0x1d, R2 ;  /* 0x0000001dff137819 */ /* 0x000fc80000011602 */
[----:B0-----:R-:W-:-:S04]  /*0570*/  IADD3 R10, P0, PT, R0, UR6, RZ ;  /* 0x00000006000a7c10 */ /* 0x001fc8000ff1e0ff */
[----:B------:R-:W-:-:S06]  /*0580*/  IADD3.X R11, PT, PT, R19, UR7, RZ, P0, !PT ;  /* 0x00000007130b7c10 */ /* 0x000fcc00087fe4ff */
[----:B------:R-:W5:Y:S01]  /*0590*/  LDG.E.64 R10, desc[UR4][R10.64] ;  /* 0x000000040a0a7981 */ /* 0x000f62000c1e1b00 */
[----:B------:R-:W0:Y:S08]  /*05a0*/  I2F.F64 R6, R3 ;  /* 0x0000000300067312 */ /* 0x000e300000201c00 */
[----:B0-----:R-:W0:Y:S01]  /*05b0*/  MUFU.RCP64H R9, R7 ;  /* 0x0000000700097308 */ /* 0x001e220000001800 */
[----:B------:R-:W-:-:S04]  /*05c0*/  IADD3 R8, PT, PT, R7, 0x300402, RZ ;  /* 0x0030040207087810 */ /* 0x000fc80007ffe0ff */
[----:B------:R-:W-:Y:S02]  /*05d0*/  FSETP.GEU.AND P0, PT, |R8|, 5.8789094863358348022e-39, PT ;  /* 0x004004020800780b */ /* 0x000fe40003f0e200 */
[----:B0-----:R-:W-:-:S08]  /*05e0*/  DFMA R12, -R6, R8, 1 ;  /* 0x3ff00000060c742b */ /* 0x001fd00000000108 */
[----:B------:R-:W-:-:S08]  /*05f0*/  DFMA R12, R12, R12, R12 ;  /* 0x0000000c0c0c722b */ /* 0x000fd0000000000c */
[----:B------:R-:W-:-:S08]  /*0600*/  DFMA R12, R8, R12, R8 ;  /* 0x0000000c080c722b */ /* 0x000fd00000000008 */
[----:B------:R-:W-:-:S08]  /*0610*/  DFMA R16, -R6, R12, 1 ;  /* 0x3ff000000610742b */ /* 0x000fd0000000010c */
[----:B------:R-:W-:Y:S01]  /*0620*/  DFMA R16, R12, R16, R12 ;  /* 0x000000100c10722b */ /* 0x000fe2000000000c */
[----:B------:R-:W-:Y:S10]  /*0630*/  @P0 BRA `(.L_x_9) ;  /* 0x0000000000180947 */ /* 0x000ff40003800000 */
[----:B------:R-:W-:Y:S02]  /*0640*/  LOP3.LUT R8, R7, 0x7fffffff, RZ, 0xc0, !PT ;  /* 0x7fffffff07087812 */ /* 0x000fe400078ec0ff */
[----:B------:R-:W-:-:S03]  /*0650*/  MOV R12, 0x680 ;  /* 0x00000680000c7802 */ /* 0x000fc60000000f00 */
[----:B------:R-:W-:-:S07]  /*0660*/  VIADD R14, R8, 0xfff00000 ;  /* 0xfff00000080e7836 */ /* 0x000fce0000000000 */
[----:B-----5:R-:W-:Y:S05]  /*0670*/  CALL.REL.NOINC `($__internal_2_$__cuda_sm20_dblrcp_rn_slowpath_v3) ;  /* 0x0000001000947944 */ /* 0x020fea0003c00000 */
[----:B------:R-:W-:Y:S01]  /*0680*/  IMAD.MOV.U32 R16, RZ, RZ, R8 ;  /* 0x000000ffff107224 */ /* 0x000fe200078e0008 */
[----:B------:R-:W-:-:S07]  /*0690*/  MOV R17, R9 ;  /* 0x0000000900117202 */ /* 0x000fce0000000f00 */
.L_x_9:
[----:B------:R-:W0:Y:S08]  /*06a0*/  I2F.F64 R6, R5 ;  /* 0x0000000500067312 */ /* 0x000e300000201c00 */
[----:B0-----:R-:W0:Y:S01]  /*06b0*/  MUFU.RCP64H R9, R7 ;  /* 0x0000000700097308 */ /* 0x001e220000001800 */
[----:B------:R-:W-:-:S05]  /*06c0*/  VIADD R8, R7, 0x300402 ;  /* 0x0030040207087836 */ /* 0x000fca0000000000 */
[----:B------:R-:W-:Y:S01]  /*06d0*/  FSETP.GEU.AND P0, PT, |R8|, 5.8789094863358348022e-39, PT ;  /* 0x004004020800780b */ /* 0x000fe20003f0e200 */
        /* <DEDUP_REMOVED lines=10> */
[----:B------:R-:W-:Y:S01]  /*0780*/  MOV R14, R8 ;  /* 0x00000008000e7202 */ /* 0x000fe20000000f00 */
[----:B------:R-:W-:-:S07]  /*0790*/  IMAD.MOV.U32 R15, RZ, RZ, R9 ;  /* 0x000000ffff0f7224 */ /* 0x000fce00078e0009 */
.L_x_10:
[----:B------:R-:W0:Y:S01]  /*07a0*/  LDCU.64 UR6, c[0x0][0x380] ;  /* 0x00007000ff0677ac */ /* 0x000e220008000a00 */
[----:B------:R-:W-:Y:S01]  /*07b0*/  IADD3 R5, P1, PT, R2, -R3, RZ ;  /* 0x8000000302057210 */ /* 0x000fe20007f3e0ff */
[----:B------:R-:W1:Y:S04]  /*07c0*/  F2F.F32.F64 R12, R14 ;  /* 0x0000000e000c7310 */ /* 0x000e680000301000 */
[----:B------:R-:W-:Y:S01]  /*07d0*/  IMAD.X R6, RZ, RZ, ~R4, P1 ;  /* 0x000000ffff067224 */ /* 0x000fe200008e0e04 */
[----:B0-----:R-:W-:Y:S01]  /*07e0*/  IADD3 R22, P0, PT, R0, UR6, RZ ;  /* 0x0000000600167c10 */ /* 0x001fe2000ff1e0ff */
[----:B-1----:R-:W-:Y:S01]  /*07f0*/  FMUL R13, |R12|, 16777216 ;  /* 0x4b8000000c0d7820 */ /* 0x002fe20000400200 */
[----:B------:R-:W-:Y:S02]  /*0800*/  LEA R24, P1, R5, UR6, 0x3 ;  /* 0x0000000605187c11 */ /* 0x000fe4000f8218ff */
[----:B------:R-:W-:-:S02]  /*0810*/  IADD3.X R23, PT, PT, R19, UR7, RZ, P0, !PT ;  /* 0x0000000713177c10 */ /* 0x000fc400087fe4ff */
[----:B------:R-:W-:Y:S02]  /*0820*/  LEA R2, P0, R3, R22, 0x3 ;  /* 0x0000001603027211 */ /* 0x000fe400078018ff */
[----:B------:R-:W-:Y:S01]  /*0830*/  LEA.HI.X R25, R5, UR7, R6, 0x3, P1 ;  /* 0x0000000705197c11 */ /* 0x000fe200088f1c06 */
[----:B------:R-:W5:Y:S01]  /*0840*/  LDG.E.64 R8, desc[UR4][R22.64+-0x8] ;  /* 0xfffff80416087981 */ /* 0x000f62000c1e1b00 */
[----:B------:R-:W-:-:S03]  /*0850*/  LEA.HI.X R3, R3, R23, R4, 0x3, P0 ;  /* 0x0000001703037211 */ /* 0x000fc600000f1c04 */
[----:B------:R0:W5:Y:S04]  /*0860*/  LDG.E.64 R6, desc[UR4][R22.64+0x8] ;  /* 0x0000080416067981 */ /* 0x000168000c1e1b00 */
[----:B------:R-:W5:Y:S01]  /*0870*/  LDG.E.64 R2, desc[UR4][R2.64] ;  /* 0x0000000402027981 */ /* 0x000f62000c1e1b00 */
[----:B------:R-:W-:Y:S01]  /*0880*/  FSETP.GEU.AND P0, PT, |R12|, 1.175494350822287508e-38, PT ;  /* 0x008000000c00780b */ /* 0x000fe20003f0e200 */
[----:B------:R-:W-:Y:S02]  /*0890*/  DMUL R14, R14, R16 ;  /* 0x000000100e0e7228 */ /* 0x000fe40000000000 */
[----:B------:R1:W5:Y:S01]  /*08a0*/  LDG.E.64 R4, desc[UR4][R24.64] ;  /* 0x0000000418047981 */ /* 0x000362000c1e1b00 */
[----:B------:R-:W-:-:S04]  /*08b0*/  FSEL R13, R13, |R12|, !P0 ;  /* 0x4000000c0d0d7208 */ /* 0x000fc80004000000 */
[----:B------:R-:W-:-:S04]  /*08c0*/  IADD3 R20, PT, PT, R13, -0x3f3504f3, RZ ;  /* 0xc0cafb0d0d147810 */ /* 0x000fc80007ffe0ff */
[----:B------:R-:W-:-:S05]  /*08d0*/  LOP3.LUT R20, R20, 0xff800000, RZ, 0xc0, !PT ;  /* 0xff80000014147812 */ /* 0x000fca00078ec0ff */
[----:B------:R-:W-:-:S04]  /*08e0*/  IMAD.IADD R18, R13, 0x1, -R20 ;  /* 0x000000010d127824 */ /* 0x000fc800078e0a14 */
[----:B------:R-:W-:-:S06]  /*08f0*/  FADD R21, R18, 1 ;  /* 0x3f80000012157421 */ /* 0x000fcc0000000000 */
[----:B------:R-:W2:Y:S01]  /*0900*/  MUFU.RCP R21, R21 ;  /* 0x0000001500157308 */ /* 0x000ea20000001000 */
[----:B0-----:R-:W-:-:S07]  /*0910*/  FADD R23, R18, -1 ;  /* 0xbf80000012177421 */ /* 0x001fce0000000000 */
[----:B------:R-:W0:Y:S01]  /*0920*/  F2F.F32.F64 R13, R16 ;  /* 0x00000010000d7310 */ /* 0x000e220000301000 */
[----:B------:R-:W-:Y:S01]  /*0930*/  FADD R18, R23, R23 ;  /* 0x0000001717127221 */ /* 0x000fe20000000000 */
[----:B------:R-:W-:-:S03]  /*0940*/  FSEL R27, RZ, -24, P0 ;  /* 0xc1c00000ff1b7808 */ /* 0x000fc60000000000 */
[----:B--2---:R-:W-:Y:S01]  /*0950*/  FMUL R18, R21, R18 ;  /* 0x0000001215127220 */ /* 0x004fe20000400000 */
[----:B-1----:R-:W-:-:S03]  /*0960*/  I2FP.F32.S32 R24, R20 ;  /* 0x0000001400187245 */ /* 0x002fc60000201400 */
[----:B------:R-:W-:Y:S01]  /*0970*/  FADD R22, R23, -R18 ;  /* 0x8000001217167221 */ /* 0x000fe20000000000 */
[C---:B0-----:R-:W-:Y:S01]  /*0980*/  FMUL R26, |R13|.reuse, 16777216 ;  /* 0x4b8000000d1a7820 */ /* 0x041fe20000400200 */
[----:B------:R-:W-:Y:S01]  /*0990*/  FSETP.GEU.AND P1, PT, |R13|, 1.175494350822287508e-38, PT ;  /* 0x008000000d00780b */ /* 0x000fe20003f2e200 */
[----:B------:R-:W-:Y:S02]  /*09a0*/  IMAD.MOV.U32 R20, RZ, RZ, 0x3a2c32e4 ;  /* 0x3a2c32e4ff147424 */ /* 0x000fe400078e00ff */
[----:B------:R-:W-:Y:S01]  /*09b0*/  FADD R16, R22, R22 ;  /* 0x0000001616107221 */ /* 0x000fe20000000000 */
[-C--:B------:R-:W-:Y:S01]  /*09c0*/  FMUL R25, R18, R18.reuse ;  /* 0x0000001212197220 */ /* 0x080fe20000400000 */
[----:B------:R-:W-:Y:S01]  /*09d0*/  FSEL R22, R26, |R13|, !P1 ;  /* 0x4000000d1a167208 */ /* 0x000fe20004800000 */
[----:B------:R-:W-:Y:S01]  /*09e0*/  FFMA R27, R24, 1.1920928955078125e-07, R27 ;  /* 0x34000000181b7823 */ /* 0x000fe2000000001b */
[----:B------:R-:W-:Y:S01]  /*09f0*/  FFMA R16, R23, -R18, R16 ;  /* 0x8000001217107223 */ /* 0x000fe20000000010 */
[----:B------:R-:W-:Y:S01]  /*0a00*/  FFMA R24, R25, R20, 0.0032181653659790754318 ;  /* 0x3b52e7db19187423 */ /* 0x000fe20000000014 */
[----:B------:R-:W-:-:S02]  /*0a10*/  IADD3 R17, PT, PT, R22, -0x3f3504f3, RZ ;  /* 0xc0cafb0d16117810 */ /* 0x000fc40007ffe0ff */
[----:B------:R-:W-:Y:S01]  /*0a20*/  FMUL R23, R21, R16 ;  /* 0x0000001015177220 */ /* 0x000fe20000400000 */
[----:B------:R-:W-:Y:S01]  /*0a30*/  FFMA R24, R25, R24, 0.018033718690276145935 ;  /* 0x3c93bb7319187423 */ /* 0x000fe20000000018 */
[----:B------:R-:W-:Y:S01]  /*0a40*/  FFMA R16, R18, 1.4426950216293334961, R27 ;  /* 0x3fb8aa3b12107823 */ /* 0x000fe2000000001b */
[----:B------:R-:W-:Y:S02]  /*0a50*/  LOP3.LUT R17, R17, 0xff800000, RZ, 0xc0, !PT ;  /* 0xff80000011117812 */ /* 0x000fe400078ec0ff */
[----:B------:R-:W-:Y:S01]  /*0a60*/  FFMA R24, R25, R24, 0.12022458761930465698 ;  /* 0x3df6384f19187423 */ /* 0x000fe20000000018 */
[----:B------:R-:W-:Y:S02]  /*0a70*/  FADD R27, R27, -R16 ;  /* 0x800000101b1b7221 */ /* 0x000fe40000000000 */
[----:B------:R-:W-:Y:S02]  /*0a80*/  IMAD.IADD R22, R22, 0x1, -R17 ;  /* 0x0000000116167824 */ /* 0x000fe400078e0a11 */
[----:B------:R-:W-:Y:S01]  /*0a90*/  FMUL R21, R25, R24 ;  /* 0x0000001819157220 */ /* 0x000fe20000400000 */
[----:B------:R-:W-:Y:S01]  /*0aa0*/  FFMA R24, R18, 1.4426950216293334961, R27 ;  /* 0x3fb8aa3b12187823 */ /* 0x000fe2000000001b */
[----:B------:R-:W-:-:S03]  /*0ab0*/  FADD R27, R22, 1 ;  /* 0x3f800000161b7421 */ /* 0x000fc60000000000 */
[----:B------:R-:W-:Y:S02]  /*0ac0*/  FFMA R25, R23, 1.4426950216293334961, R24 ;  /* 0x3fb8aa3b17197823 */ /* 0x000fe40000000018 */
[----:B------:R-:W0:Y:S02]  /*0ad0*/  MUFU.RCP R24, R27 ;  /* 0x0000001b00187308 */ /* 0x000e240000001000 */
[----:B------:R-:W-:Y:S01]  /*0ae0*/  FFMA R26, R18, 1.9251366722983220825e-08, R25 ;  /* 0x32a55e34121a7823 */ /* 0x000fe20000000019 */
[----:B------:R-:W-:-:S04]  /*0af0*/  FMUL R25, R21, 3 ;  /* 0x4040000015197820 */ /* 0x000fc80000400000 */
[----:B------:R-:W-:Y:S01]  /*0b00*/  FFMA R23, R23, R25, R26 ;  /* 0x0000001917177223 */ /* 0x000fe2000000001a */
[----:B------:R-:W-:-:S04]  /*0b10*/  FADD R25, R22, -1 ;  /* 0xbf80000016197421 */ /* 0x000fc80000000000 */
[----:B------:R-:W-:-:S04]  /*0b20*/  FADD R29, R25, R25 ;  /* 0x00000019191d7221 */ /* 0x000fc80000000000 */
[----:B0-----:R-:W-:Y:S01]  /*0b30*/  FMUL R22, R24, R29 ;  /* 0x0000001d18167220 */ /* 0x001fe20000400000 */
[----:B------:R-:W-:-:S03]  /*0b40*/  I2FP.F32.S32 R26, R17 ;  /* 0x00000011001a7245 */ /* 0x000fc60000201400 */
[----:B------:R-:W-:Y:S01]  /*0b50*/  FADD R28, R25, -R22 ;  /* 0x80000016191c7221 */ /* 0x000fe20000000000 */
[----:B------:R-:W-:-:S03]  /*0b60*/  FSEL R17, RZ, -24, P1 ;  /* 0xc1c00000ff117808 */ /* 0x000fc60000800000 */
[----:B------:R-:W-:Y:S01]  /*0b70*/  FADD R28, R28, R28 ;  /* 0x0000001c1c1c7221 */ /* 0x000fe20000000000 */
[----:B------:R-:W0:Y:S01]  /*0b80*/  F2F.F32.F64 R14, R14 ;  /* 0x0000000e000e7310 */ /* 0x000e220000301000 */
[----:B------:R-:W-:Y:S02]  /*0b90*/  FFMA R27, R26, 1.1920928955078125e-07, R17 ;  /* 0x340000001a1b7823 */ /* 0x000fe40000000011 */
[-C--:B------:R-:W-:Y:S01]  /*0ba0*/  FFMA R29, R25, -R22.reuse, R28 ;  /* 0x80000016191d7223 */ /* 0x080fe2000000001c */
[C---:B------:R-:W-:Y:S01]  /*0bb0*/  FMUL R25, R22.reuse, R22 ;  /* 0x0000001616197220 */ /* 0x040fe20000400000 */
[----:B------:R-:W-:-:S03]  /*0bc0*/  FFMA R17, R22, 1.4426950216293334961, R27 ;  /* 0x3fb8aa3b16117823 */ /* 0x000fc6000000001b */
[----:B------:R-:W-:Y:S01]  /*0bd0*/  FFMA R20, R25, R20, 0.0032181653659790754318 ;  /* 0x3b52e7db19147423 */ /* 0x000fe20000000014 */
[----:B------:R-:W-:-:S03]  /*0be0*/  FADD R27, R27, -R17 ;  /* 0x800000111b1b7221 */ /* 0x000fc60000000000 */
[C---:B------:R-:W-:Y:S01]  /*0bf0*/  FFMA R20, R25.reuse, R20, 0.018033718690276145935 ;  /* 0x3c93bb7319147423 */ /* 0x040fe20000000014 */
[----:B------:R-:W-:Y:S01]  /*0c00*/  FMUL R24, R24, R29 ;  /* 0x0000001d18187220 */ /* 0x000fe20000400000 */
[----:B------:R-:W-:Y:S02]  /*0c10*/  FFMA R27, R22, 1.4426950216293334961, R27 ;  /* 0x3fb8aa3b161b7823 */ /* 0x000fe4000000001b */
[C---:B------:R-:W-:Y:S01]  /*0c20*/  FFMA R20, R25.reuse, R20, 0.12022458761930465698 ;  /* 0x3df6384f19147423 */ /* 0x040fe20000000014 */
[----:B0-----:R-:W-:Y:S01]  /*0c30*/  FSETP.NEU.AND P0, PT, R14, 1, PT ;  /* 0x3f8000000e00780b */ /* 0x001fe20003f0d000 */
[----:B------:R-:W-:Y:S02]  /*0c40*/  FFMA R27, R24, 1.4426950216293334961, R27 ;  /* 0x3fb8aa3b181b7823 */ /* 0x000fe4000000001b */
[----:B------:R-:W-:Y:S02]  /*0c50*/  FMUL R25, R25, R20 ;  /* 0x0000001419197220 */ /* 0x000fe40000400000 */
[----:B------:R-:W-:-:S02]  /*0c60*/  FFMA R27, R22, 1.9251366722983220825e-08, R27 ;  /* 0x32a55e34161b7823 */ /* 0x000fc4000000001b */
[----:B------:R-:W-:-:S04]  /*0c70*/  FMUL R15, R25, 3 ;  /* 0x40400000190f7820 */ /* 0x000fc80000400000 */
[----:B------:R-:W-:Y:S01]  /*0c80*/  FFMA R27, R24, R15, R27 ;  /* 0x0000000f181b7223 */ /* 0x000fe2000000001b */
[----:B------:R-:W-:Y:S01]  /*0c90*/  FFMA R15, R18, R21, R23 ;  /* 0x00000015120f7223 */ /* 0x000fe20000000017 */
[----:B------:R-:W-:Y:S02]  /*0ca0*/  IMAD.MOV.U32 R20, RZ, RZ, 0x3f800000 ;  /* 0x3f800000ff147424 */ /* 0x000fe400078e00ff */
[----:B------:R-:W-:Y:S01]  /*0cb0*/  FFMA R18, R22, R25, R27 ;  /* 0x0000001916127223 */ /* 0x000fe2000000001b */
[----:B------:R-:W-:Y:S01]  /*0cc0*/  FADD R21, R16, R15 ;  /* 0x0000000f10157221 */ /* 0x000fe20000000000 */
[----:B------:R-:W-:Y:S06]  /*0cd0*/  @!P0 BRA `(.L_x_11) ;  /* 0x0000000400048947 */ /* 0x000fec0003800000 */
[----:B------:R-:W-:-:S13]  /*0ce0*/  FSETP.NAN.AND P0, PT, |R14|, |R14|, PT ;  /* 0x4000000e0e00720b */ /* 0x000fda0003f08200 */
[----:B------:R-:W-:Y:S01]  /*0cf0*/  @P0 FADD R20, R14, 2 ;  /* 0x400000000e140421 */ /* 0x000fe20000000000 */
[----:B------:R-:W-:Y:S06]  /*0d00*/  @P0 BRA `(.L_x_11) ;  /* 0x0000000000f80947 */ /* 0x000fec0003800000 */
[C---:B------:R-:W-:Y:S01]  /*0d10*/  FMUL R23, |R14|.reuse, 16777216 ;  /* 0x4b8000000e177820 */ /* 0x040fe20000400200 */
[----:B------:R-:W-:-:S04]  /*0d20*/  FSETP.GEU.AND P0, PT, |R14|, 1.175494350822287508e-38, PT ;  /* 0x008000000e00780b */ /* 0x000fc80003f0e200 */
[----:B------:R-:W-:-:S04]  /*0d30*/  FSEL R20, R23, |R14|, !P0 ;  /* 0x4000000e17147208 */ /* 0x000fc80004000000 */
[----:B------:R-:W-:-:S04]  /*0d40*/  IADD3 R23, PT, PT, R20, -0x3f3504f3, RZ ;  /* 0xc0cafb0d14177810 */ /* 0x000fc80007ffe0ff */
[----:B------:R-:W-:-:S05]  /*0d50*/  LOP3.LUT R23, R23, 0xff800000, RZ, 0xc0, !PT ;  /* 0xff80000017177812 */ /* 0x000fca00078ec0ff */
[----:B------:R-:W-:-:S04]  /*0d60*/  IMAD.IADD R20, R20, 0x1, -R23 ;  /* 0x0000000114147824 */ /* 0x000fc800078e0a17 */
[C---:B------:R-:W-:Y:S01]  /*0d70*/  FADD R22, R20.reuse, 1 ;  /* 0x3f80000014167421 */ /* 0x040fe20000000000 */
[----:B------:R-:W-:-:S04]  /*0d80*/  FADD R25, R20, -1 ;  /* 0xbf80000014197421 */ /* 0x000fc80000000000 */
[----:B------:R-:W-:Y:S01]  /*0d90*/  FADD R27, R25, R25 ;  /* 0x00000019191b7221 */ /* 0x000fe20000000000 */
[----:B------:R-:W0:Y:S03]  /*0da0*/  MUFU.RCP R22, R22 ;  /* 0x0000001600167308 */ /* 0x000e260000001000 */
[----:B0-----:R-:W-:-:S04]  /*0db0*/  FMUL R20, R22, R27 ;  /* 0x0000001b16147220 */ /* 0x001fc80000400000 */
[----:B------:R-:W-:-:S04]  /*0dc0*/  FADD R24, R25, -R20 ;  /* 0x8000001419187221 */ /* 0x000fc80000000000 */
[----:B------:R-:W-:-:S04]  /*0dd0*/  FADD R24, R24, R24 ;  /* 0x0000001818187221 */ /* 0x000fc80000000000 */
[-C--:B------:R-:W-:Y:S01]  /*0de0*/  FFMA R27, R25, -R20.reuse, R24 ;  /* 0x80000014191b7223 */ /* 0x080fe20000000018 */
[----:B------:R-:W-:Y:S02]  /*0df0*/  I2FP.F32.S32 R25, R23 ;  /* 0x0000001700197245 */ /* 0x000fe40000201400 */
[----:B------:R-:W-:Y:S01]  /*0e00*/  FSEL R24, RZ, -24, P0 ;  /* 0xc1c00000ff187808 */ /* 0x000fe20000000000 */
[----:B------:R-:W-:Y:S01]  /*0e10*/  FMUL R23, R22, R27 ;  /* 0x0000001b16177220 */ /* 0x000fe20000400000 */
[----:B------:R-:W-:Y:S01]  /*0e20*/  IMAD.MOV.U32 R27, RZ, RZ, 0x3a2c32e4 ;  /* 0x3a2c32e4ff1b7424 */ /* 0x000fe200078e00ff */
[----:B------:R-:W-:Y:S02]  /*0e30*/  FSETP.NEU.AND P0, PT, |R14|, +INF , PT ;  /* 0x7f8000000e00780b */ /* 0x000fe40003f0d200 */
[----:B------:R-:W-:Y:S01]  /*0e40*/  FFMA R25, R25, 1.1920928955078125e-07, R24 ;  /* 0x3400000019197823 */ /* 0x000fe20000000018 */
[----:B------:R-:W-:Y:S01]  /*0e50*/  FMUL R24, R20, R20 ;  /* 0x0000001414187220 */ /* 0x000fe20000400000 */
[----:B------:R-:W-:-:S02]  /*0e60*/  FSETP.NEU.AND P0, PT, R14, RZ, P0 ;  /* 0x000000ff0e00720b */ /* 0x000fc4000070d000 */
[----:B------:R-:W-:Y:S01]  /*0e70*/  FFMA R22, R20, 1.4426950216293334961, R25 ;  /* 0x3fb8aa3b14167823 */ /* 0x000fe20000000019 */
[----:B------:R-:W-:-:S03]  /*0e80*/  FFMA R27, R24, R27, 0.0032181653659790754318 ;  /* 0x3b52e7db181b7423 */ /* 0x000fc6000000001b */
[----:B------:R-:W-:Y:S01]  /*0e90*/  FADD R25, R25, -R22 ;  /* 0x8000001619197221 */ /* 0x000fe20000000000 */
[----:B------:R-:W-:-:S03]  /*0ea0*/  FFMA R27, R24, R27, 0.018033718690276145935 ;  /* 0x3c93bb73181b7423 */ /* 0x000fc6000000001b */
[----:B------:R-:W-:Y:S01]  /*0eb0*/  FFMA R26, R20, 1.4426950216293334961, R25 ;  /* 0x3fb8aa3b141a7823 */ /* 0x000fe20000000019 */
[----:B------:R-:W-:Y:S02]  /*0ec0*/  FFMA R27, R24, R27, 0.12022458761930465698 ;  /* 0x3df6384f181b7423 */ /* 0x000fe4000000001b */
[----:B------:R-:W-:Y:S01]  /*0ed0*/  @!P0 FADD R14, R14, R14 ;  /* 0x0000000e0e0e8221 */ /* 0x000fe20000000000 */
[----:B------:R-:W-:Y:S01]  /*0ee0*/  FFMA R25, R23, 1.4426950216293334961, R26 ;  /* 0x3fb8aa3b17197823 */ /* 0x000fe2000000001a */
[----:B------:R-:W-:-:S03]  /*0ef0*/  FMUL R27, R24, R27 ;  /* 0x0000001b181b7220 */ /* 0x000fc60000400000 */
[----:B------:R-:W-:Y:S01]  /*0f00*/  FFMA R25, R20, 1.9251366722983220825e-08, R25 ;  /* 0x32a55e3414197823 */ /* 0x000fe20000000019 */
[----:B------:R-:W-:-:S04]  /*0f10*/  FMUL R24, R27, 3 ;  /* 0x404000001b187820 */ /* 0x000fc80000400000 */
[----:B------:R-:W-:Y:S01]  /*0f20*/  FFMA R24, R23, R24, R25 ;  /* 0x0000001817187223 */ /* 0x000fe20000000019 */
[----:B------:R-:W-:-:S03]  /*0f30*/  MOV R25, 0x391fcb8e ;  /* 0x391fcb8e00197802 */ /* 0x000fc60000000f00 */
[----:B------:R-:W-:-:S04]  /*0f40*/  FFMA R27, R20, R27, R24 ;  /* 0x0000001b141b7223 */ /* 0x000fc80000000018 */
[----:B------:R-:W-:-:S04]  /*0f50*/  FADD R24, R22, R27 ;  /* 0x0000001b16187221 */ /* 0x000fc80000000000 */
[----:B------:R-:W-:Y:S01]  /*0f60*/  FMUL R23, R24, 2 ;  /* 0x4000000018177820 */ /* 0x000fe20000400000 */
[----:B------:R-:W-:-:S03]  /*0f70*/  FADD R22, -R22, R24 ;  /* 0x0000001816167221 */ /* 0x000fc60000000100 */
[----:B------:R-:W0:Y:S01]  /*0f80*/  FRND R20, R23 ;  /* 0x0000001700147307 */ /* 0x000e220000201000 */
[----:B------:R-:W-:Y:S01]  /*0f90*/  FADD R27, R27, -R22 ;  /* 0x800000161b1b7221 */ /* 0x000fe20000000000 */
[----:B------:R-:W-:Y:S01]  /*0fa0*/  FFMA R24, R24, 2, -R23 ;  /* 0x4000000018187823 */ /* 0x000fe20000000817 */
[----:B------:R-:W-:-:S03]  /*0fb0*/  FSETP.GT.AND P2, PT, |R23|, 152, PT ;  /* 0x431800001700780b */ /* 0x000fc60003f44200 */
[----:B------:R-:W-:Y:S01]  /*0fc0*/  FFMA R27, R27, 2, R24 ;  /* 0x400000001b1b7823 */ /* 0x000fe20000000018 */
[----:B0-----:R-:W-:Y:S01]  /*0fd0*/  FADD R22, R23, -R20 ;  /* 0x8000001417167221 */ /* 0x001fe20000000000 */
[----:B------:R-:W-:-:S03]  /*0fe0*/  FSETP.GT.AND P1, PT, R20, RZ, PT ;  /* 0x000000ff1400720b */ /* 0x000fc60003f24000 */
[----:B------:R-:W-:Y:S01]  /*0ff0*/  FADD R22, R22, R27 ;  /* 0x0000001b16167221 */ /* 0x000fe20000000000 */
[----:B------:R-:W-:Y:S02]  /*1000*/  SEL R20, RZ, 0x83000000, P1 ;  /* 0x83000000ff147807 */ /* 0x000fe40000800000 */
[----:B------:R-:W-:Y:S01]  /*1010*/  FSETP.GEU.AND P1, PT, R23, RZ, PT ;  /* 0x000000ff1700720b */ /* 0x000fe20003f2e000 */
[----:B------:R-:W-:-:S04]  /*1020*/  FFMA R25, R22, R25, 0.0013391353422775864601 ;  /* 0x3aaf85ed16197423 */ /* 0x000fc80000000019 */
[----:B------:R-:W-:-:S04]  /*1030*/  FFMA R25, R22, R25, 0.0096188392490148544312 ;  /* 0x3c1d985616197423 */ /* 0x000fc80000000019 */
[C---:B------:R-:W-:Y:S02]  /*1040*/  FFMA R27, R22.reuse, R25, 0.055503588169813156128 ;  /* 0x3d6357bb161b7423 */ /* 0x040fe40000000019 */
[----:B------:R-:W0:Y:S02]  /*1050*/  F2I.NTZ R25, R23 ;  /* 0x0000001700197305 */ /* 0x000e240000203100 */
[----:B------:R-:W-:-:S04]  /*1060*/  FFMA R27, R22, R27, 0.24022644758224487305 ;  /* 0x3e75fdec161b7423 */ /* 0x000fc8000000001b */
[----:B------:R-:W-:-:S04]  /*1070*/  FFMA R27, R22, R27, 0.69314718246459960938 ;  /* 0x3f317218161b7423 */ /* 0x000fc8000000001b */
[----:B------:R-:W-:Y:S01]  /*1080*/  FFMA R27, R22, R27, 1 ;  /* 0x3f800000161b7423 */ /* 0x000fe2000000001b */
[----:B------:R-:W-:Y:S02]  /*1090*/  VIADD R22, R20, 0x7f000000 ;  /* 0x7f00000014167836 */ /* 0x000fe40000000000 */
[----:B0-----:R-:W-:Y:S02]  /*10a0*/  IMAD R25, R25, 0x800000, -R20 ;  /* 0x0080000019197824 */ /* 0x001fe400078e0a14 */
[----:B------:R-:W-:Y:S01]  /*10b0*/  FMUL R22, R22, R27 ;  /* 0x0000001b16167220 */ /* 0x000fe20000400000 */
[----:B------:R-:W-:-:S03]  /*10c0*/  FSEL R20, RZ, +INF , !P1 ;  /* 0x7f800000ff147808 */ /* 0x000fc60004800000 */
[----:B------:R-:W-:Y:S01]  /*10d0*/  @!P2 FMUL R20, R25, R22 ;  /* 0x000000161914a220 */ /* 0x000fe20000400000 */
[----:B------:R-:W-:-:S07]  /*10e0*/  @!P0 LOP3.LUT R20, R14, 0x7fffffff, RZ, 0xc0, !PT ;  /* 0x7fffffff0e148812 */ /* 0x000fce00078ec0ff */
.L_x_11:
[----:B------:R-:W-:Y:S01]  /*10f0*/  FADD R26, R17, R18 ;  /* 0x00000012111a7221 */ /* 0x000fe20000000000 */
[----:B------:R-:W-:Y:S01]  /*1100*/  FMUL R24, R21, 2 ;  /* 0x4000000015187820 */ /* 0x000fe20000400000 */
[----:B------:R-:W-:Y:S02]  /*1110*/  FADD R16, -R16, R21 ;  /* 0x0000001510107221 */ /* 0x000fe40000000100 */
[C---:B------:R-:W-:Y:S01]  /*1120*/  FMUL R23, R26.reuse, 2 ;  /* 0x400000001a177820 */ /* 0x040fe20000400000 */
[----:B------:R-:W0:Y:S01]  /*1130*/  FRND R14, R24 ;  /* 0x00000018000e7307 */ /* 0x000e220000201000 */
[----:B------:R-:W-:Y:S01]  /*1140*/  FADD R17, -R17, R26 ;  /* 0x0000001a11117221 */ /* 0x000fe20000000100 */
[----:B------:R-:W-:Y:S01]  /*1150*/  FADD R16, R15, -R16 ;  /* 0x800000100f107221 */ /* 0x000fe20000000000 */
[----:B------:R-:W-:Y:S01]  /*1160*/  FFMA R21, R21, 2, -R24 ;  /* 0x4000000015157823 */ /* 0x000fe20000000818 */
[----:B------:R-:W-:Y:S01]  /*1170*/  FFMA R26, R26, 2, -R23 ;  /* 0x400000001a1a7823 */ /* 0x000fe20000000817 */
[----:B------:R-:W-:Y:S01]  /*1180*/  FADD R17, R18, -R17 ;  /* 0x8000001112117221 */ /* 0x000fe20000000000 */
[----:B------:R-:W-:Y:S01]  /*1190*/  FSETP.GT.AND P0, PT, |R24|, 152, PT ;  /* 0x431800001800780b */ /* 0x000fe20003f04200 */
[----:B------:R-:W-:Y:S01]  /*11a0*/  FFMA R16, R16, 2, R21 ;  /* 0x4000000010107823 */ /* 0x000fe20000000015 */
[----:B------:R-:W1:Y:S01]  /*11b0*/  FRND R22, R23 ;  /* 0x0000001700167307 */ /* 0x000e620000201000 */
[----:B------:R-:W-:Y:S01]  /*11c0*/  FFMA R17, R17, 2, R26 ;  /* 0x4000000011117823 */ /* 0x000fe2000000001a */
[----:B------:R-:W-:-:S02]  /*11d0*/  MOV R21, 0x391fcb8e ;  /* 0x391fcb8e00157802 */ /* 0x000fc40000000f00 */
[C---:B------:R-:W-:Y:S02]  /*11e0*/  FSETP.GEU.AND P3, PT, R24.reuse, RZ, PT ;  /* 0x000000ff1800720b */ /* 0x040fe40003f6e000 */
[C---:B------:R-:W-:Y:S01]  /*11f0*/  FSETP.GT.AND P4, PT, |R23|.reuse, 152, PT ;  /* 0x431800001700780b */ /* 0x040fe20003f84200 */
[----:B0-----:R-:W-:Y:S01]  /*1200*/  FADD R15, R24, -R14 ;  /* 0x8000000e180f7221 */ /* 0x001fe20000000000 */
[----:B------:R-:W-:Y:S01]  /*1210*/  FSETP.GT.AND P1, PT, R14, RZ, PT ;  /* 0x000000ff0e00720b */ /* 0x000fe20003f24000 */
[----:B------:R-:W0:Y:S01]  /*1220*/  F2I.NTZ R24, R24 ;  /* 0x0000001800187305 */ /* 0x000e220000203100 */
[C---:B------:R-:W-:Y:S01]  /*1230*/  FSETP.GEU.AND P5, PT, R23.reuse, RZ, PT ;  /* 0x000000ff1700720b */ /* 0x040fe20003fae000 */
[----:B------:R-:W-:Y:S01]  /*1240*/  FADD R16, R16, R15 ;  /* 0x0000000f10107221 */ /* 0x000fe20000000000 */
[----:B------:R-:W-:Y:S02]  /*1250*/  SEL R25, RZ, 0x83000000, P1 ;  /* 0x83000000ff197807 */ /* 0x000fe40000800000 */
[----:B------:R-:W-:Y:S01]  /*1260*/  FSETP.NEU.AND P1, PT, R12, 1, PT ;  /* 0x3f8000000c00780b */ /* 0x000fe20003f2d000 */
[----:B-1----:R-:W-:Y:S01]  /*1270*/  FADD R18, R23, -R22 ;  /* 0x8000001617127221 */ /* 0x002fe20000000000 */
[----:B------:R-:W-:Y:S01]  /*1280*/  FSETP.GT.AND P2, PT, R22, RZ, PT ;  /* 0x000000ff1600720b */ /* 0x000fe20003f44000 */
[----:B------:R-:W-:-:S02]  /*1290*/  VIADD R14, R25, 0x7f000000 ;  /* 0x7f000000190e7836 */ /* 0x000fc40000000000 */
[----:B------:R-:W-:Y:S01]  /*12a0*/  FADD R15, R17, R18 ;  /* 0x00000012110f7221 */ /* 0x000fe20000000000 */
[----:B------:R-:W-:-:S03]  /*12b0*/  FFMA R17, R16, R21, 0.0013391353422775864601 ;  /* 0x3aaf85ed10117423 */ /* 0x000fc60000000015 */
[C---:B------:R-:W-:Y:S01]  /*12c0*/  FFMA R18, R15.reuse, R21, 0.0013391353422775864601 ;  /* 0x3aaf85ed0f127423 */ /* 0x040fe20000000015 */
[----:B------:R-:W-:Y:S01]  /*12d0*/  FFMA R17, R16, R17, 0.0096188392490148544312 ;  /* 0x3c1d985610117423 */ /* 0x000fe20000000011 */
[----:B0-----:R-:W-:Y:S02]  /*12e0*/  LEA R25, R24, -R25, 0x17 ;  /* 0x8000001918197211 */ /* 0x001fe400078eb8ff */
[----:B------:R-:W-:Y:S01]  /*12f0*/  FFMA R18, R15, R18, 0.0096188392490148544312 ;  /* 0x3c1d98560f127423 */ /* 0x000fe20000000012 */
[----:B------:R-:W-:-:S03]  /*1300*/  FFMA R17, R16, R17, 0.055503588169813156128 ;  /* 0x3d6357bb10117423 */ /* 0x000fc60000000011 */
[C---:B------:R-:W-:Y:S01]  /*1310*/  FFMA R18, R15.reuse, R18, 0.055503588169813156128 ;  /* 0x3d6357bb0f127423 */ /* 0x040fe20000000012 */
[C---:B------:R-:W-:Y:S02]  /*1320*/  FFMA R21, R16.reuse, R17, 0.24022644758224487305 ;  /* 0x3e75fdec10157423 */ /* 0x040fe40000000011 */
[----:B------:R-:W0:Y:S01]  /*1330*/  F2I.NTZ R17, R23 ;  /* 0x0000001700117305 */ /* 0x000e220000203100 */
[----:B------:R-:W-:Y:S01]  /*1340*/  FFMA R18, R15, R18, 0.24022644758224487305 ;  /* 0x3e75fdec0f127423 */ /* 0x000fe20000000012 */
[----:B------:R-:W-:-:S03]  /*1350*/  FFMA R21, R16, R21, 0.69314718246459960938 ;  /* 0x3f31721810157423 */ /* 0x000fc60000000015 */
[C---:B------:R-:W-:Y:S01]  /*1360*/  FFMA R18, R15.reuse, R18, 0.69314718246459960938 ;  /* 0x3f3172180f127423 */ /* 0x040fe20000000012 */
[----:B------:R-:W-:Y:S01]  /*1370*/  FFMA R21, R16, R21, 1 ;  /* 0x3f80000010157423 */ /* 0x000fe20000000015 */
[----:B------:R-:W-:Y:S02]  /*1380*/  SEL R16, RZ, 0x83000000, P2 ;  /* 0x83000000ff107807 */ /* 0x000fe40001000000 */
[----:B------:R-:W-:Y:S01]  /*1390*/  FFMA R18, R15, R18, 1 ;  /* 0x3f8000000f127423 */ /* 0x000fe20000000012 */
[----:B------:R-:W-:Y:S01]  /*13a0*/  FMUL R14, R21, R14 ;  /* 0x0000000e150e7220 */ /* 0x000fe20000400000 */
[----:B------:R-:W-:Y:S01]  /*13b0*/  FSETP.NEU.AND P2, PT, R13, 1, PT ;  /* 0x3f8000000d00780b */ /* 0x000fe20003f4d000 */
[----:B------:R-:W-:Y:S02]  /*13c0*/  VIADD R15, R16, 0x7f000000 ;  /* 0x7f000000100f7836 */ /* 0x000fe40000000000 */
[----:B------:R-:W-:Y:S01]  /*13d0*/  FMUL R25, R14, R25 ;  /* 0x000000190e197220 */ /* 0x000fe20000400000 */
[----:B0-----:R-:W-:-:S02]  /*13e0*/  IMAD R16, R17, 0x800000, -R16 ;  /* 0x0080000011107824 */ /* 0x001fc400078e0a10 */
[----:B------:R-:W-:Y:S01]  /*13f0*/  FMUL R15, R18, R15 ;  /* 0x0000000f120f7220 */ /* 0x000fe20000400000 */
[----:B------:R-:W-:Y:S01]  /*1400*/  IMAD.MOV.U32 R18, RZ, RZ, 0x3f800000 ;  /* 0x3f800000ff127424 */ /* 0x000fe200078e00ff */
[----:B------:R-:W-:Y:S02]  /*1410*/  MOV R14, 0x3f800000 ;  /* 0x3f800000000e7802 */ /* 0x000fe40000000f00 */
[----:B------:R-:W-:Y:S01]  /*1420*/  FMUL R15, R15, R16 ;  /* 0x000000100f0f7220 */ /* 0x000fe20000400000 */
[----:B------:R-:W-:Y:S02]  /*1430*/  MOV R16, 0x3f800000 ;  /* 0x3f80000000107802 */ /* 0x000fe40000000f00 */
[----:B------:R-:W-:Y:S02]  /*1440*/  @P4 FSEL R15, RZ, +INF , !P5 ;  /* 0x7f800000ff0f4808 */ /* 0x000fe40006800000 */
[----:B------:R-:W-:Y:S01]  /*1450*/  @P0 FSEL R25, RZ, +INF , !P3 ;  /* 0x7f800000ff190808 */ /* 0x000fe20005800000 */
[----:B------:R-:W-:Y:S06]  /*1460*/  @!P1 BRA `(.L_x_12) ;  /* 0x0000000000209947 */ /* 0x000fec0003800000 */
[----:B------:R-:W-:-:S13]  /*1470*/  FSETP.NAN.AND P0, PT, |R12|, |R12|, PT ;  /* 0x4000000c0c00720b */ /* 0x000fda0003f08200 */
[----:B------:R-:W-:Y:S01]  /*1480*/  @P0 FADD R16, R12, 2 ;  /* 0x400000000c100421 */ /* 0x000fe20000000000 */
[----:B------:R-:W-:Y:S06]  /*1490*/  @P0 BRA `(.L_x_12) ;  /* 0x0000000000140947 */ /* 0x000fec0003800000 */
[----:B------:R-:W-:Y:S01]  /*14a0*/  FSETP.NEU.AND P0, PT, |R12|, +INF , PT ;  /* 0x7f8000000c00780b */ /* 0x000fe20003f0d200 */
[----:B------:R-:W-:-:S03]  /*14b0*/  IMAD.MOV.U32 R16, RZ, RZ, R25 ;  /* 0x000000ffff107224 */ /* 0x000fc600078e0019 */
[----:B------:R-:W-:-:S13]  /*14c0*/  FSETP.NEU.AND P0, PT, R12, RZ, P0 ;  /* 0x000000ff0c00720b */ /* 0x000fda000070d000 */
[----:B------:R-:W-:-:S05]  /*14d0*/  @!P0 FADD R17, R12, R12 ;  /* 0x0000000c0c118221 */ /* 0x000fca0000000000 */
[----:B------:R-:W-:-:S07]  /*14e0*/  @!P0 LOP3.LUT R16, R17, 0x7fffffff, RZ, 0xc0, !PT ;  /* 0x7fffffff11108812 */ /* 0x000fce00078ec0ff */
.L_x_12:
[----:B------:R-:W-:Y:S05]  /*14f0*/  @!P2 BRA `(.L_x_13) ;  /* 0x000000000020a947 */ /* 0x000fea0003800000 */
[----:B------:R-:W-:-:S13]  /*1500*/  FSETP.NAN.AND P0, PT, |R13|, |R13|, PT ;  /* 0x4000000d0d00720b */ /* 0x000fda0003f08200 */
[----:B------:R-:W-:Y:S01]  /*1510*/  @P0 FADD R18, R13, 2 ;  /* 0x400000000d120421 */ /* 0x000fe20000000000 */
[----:B------:R-:W-:Y:S06]  /*1520*/  @P0 BRA `(.L_x_13) ;  /* 0x0000000000140947 */ /* 0x000fec0003800000 */
[C---:B------:R-:W-:Y:S02]  /*1530*/  FSETP.NEU.AND P0, PT, |R13|.reuse, +INF , PT ;  /* 0x7f8000000d00780b */ /* 0x040fe40003f0d200 */
[----:B------:R-:W-:Y:S02]  /*1540*/  MOV R18, R15 ;  /* 0x0000000f00127202 */ /* 0x000fe40000000f00 */
[----:B------:R-:W-:-:S13]  /*1550*/  FSETP.NEU.AND P0, PT, R13, RZ, P0 ;  /* 0x000000ff0d00720b */ /* 0x000fda000070d000 */
[----:B------:R-:W-:-:S05]  /*1560*/  @!P0 FADD R17, R13, R13 ;  /* 0x0000000d0d118221 */ /* 0x000fca0000000000 */
[----:B------:R-:W-:-:S07]  /*1570*/  @!P0 LOP3.LUT R18, R17, 0x7fffffff, RZ, 0xc0, !PT ;  /* 0x7fffffff11128812 */ /* 0x000fce00078ec0ff */
.L_x_13:
[----:B------:R-:W-:Y:S05]  /*1580*/  @!P2 BRA `(.L_x_14) ;  /* 0x000000000020a947 */ /* 0x000fea0003800000 */
        /* <DEDUP_REMOVED lines=8> */
.L_x_14:
[----:B------:R-:W-:Y:S01]  /*1610*/  HFMA2 R13, -RZ, RZ, 1.875, 0 ;  /* 0x3f800000ff0d7431 */ /* 0x000fe200000001ff */
        /* <DEDUP_REMOVED lines=9> */
.L_x_15:
[----:B------:R-:W-:Y:S01]  /*16b0*/  FADD R13, R13, R13 ;  /* 0x0000000d0d0d7221 */ /* 0x000fe20000000000 */
[----:B------:R-:W0:Y:S01]  /*16c0*/  F2F.F64.F32 R20, R20 ;  /* 0x0000001400147310 */ /* 0x000e220000201800 */
[----:B-----5:R-:W-:Y:S01]  /*16d0*/  DADD R6, R8, R6 ;  /* 0x0000000008067229 */ /* 0x020fe20000000006 */
[----:B------:R-:W-:Y:S01]  /*16e0*/  BSSY.RECONVERGENT B0, `(.L_x_16) ;  /* 0x0000019000007945 */ /* 0x000fe20003800200 */
[----:B------:R-:W-:Y:S01]  /*16f0*/  FFMA R13, R14, 2, R13 ;  /* 0x400000000e0d7823 */ /* 0x000fe2000000000d */
[----:B------:R-:W-:Y:S01]  /*1700*/  MOV R14, 0x1 ;  /* 0x00000001000e7802 */ /* 0x000fe20000000f00 */
[----:B------:R-:W-:-:S03]  /*1710*/  DADD R2, R4, R2 ;  /* 0x0000000004027229 */ /* 0x000fc60000000002 */
[----:B------:R-:W1:Y:S01]  /*1720*/  F2F.F64.F32 R16, R16 ;  /* 0x0000001000107310 */ /* 0x000e620000201800 */
[----:B0-----:R-:W-:-:S07]  /*1730*/  DMUL R10, R10, R20 ;  /* 0x000000140a0a7228 */ /* 0x001fce0000000000 */
[----:B------:R-:W0:Y:S01]  /*1740*/  F2F.F64.F32 R12, R13 ;  /* 0x0000000d000c7310 */ /* 0x000e220000201800 */
[----:B-1----:R-:W-:-:S07]  /*1750*/  DFMA R6, R6, R16, -R10 ;  /* 0x000000100606722b */ /* 0x002fce000000080a */
[----:B------:R-:W1:Y:S08]  /*1760*/  F2F.F64.F32 R8, R18 ;  /* 0x0000001200087310 */ /* 0x000e700000201800 */
[----:B0-----:R-:W0:Y:S01]  /*1770*/  MUFU.RCP64H R15, R13 ;  /* 0x0000000d000f7308 */ /* 0x001e220000001800 */
[----:B-1----:R-:W-:Y:S02]  /*1780*/  DFMA R6, R2, R8, R6 ;  /* 0x000000080206722b */ /* 0x002fe40000000006 */
[----:B0-----:R-:W-:-:S08]  /*1790*/  DFMA R22, -R12, R14, 1 ;  /* 0x3ff000000c16742b */ /* 0x001fd0000000010e */
[----:B------:R-:W-:Y:S01]  /*17a0*/  FSETP.GEU.AND P1, PT, |R7|, 6.5827683646048100446e-37, PT ;  /* 0x036000000700780b */ /* 0x000fe20003f2e200 */
[----:B------:R-:W-:-:S08]  /*17b0*/  DFMA R22, R22, R22, R22 ;  /* 0x000000161616722b */ /* 0x000fd00000000016 */
[----:B------:R-:W-:-:S08]  /*17c0*/  DFMA R22, R14, R22, R14 ;  /* 0x000000160e16722b */ /* 0x000fd0000000000e */
[----:B------:R-:W-:-:S08]  /*17d0*/  DFMA R4, -R12, R22, 1 ;  /* 0x3ff000000c04742b */ /* 0x000fd00000000116 */
[----:B------:R-:W-:-:S08]  /*17e0*/  DFMA R4, R22, R4, R22 ;  /* 0x000000041604722b */ /* 0x000fd00000000016 */
[----:B------:R-:W-:-:S08]  /*17f0*/  DMUL R2, R6, R4 ;  /* 0x0000000406027228 */ /* 0x000fd00000000000 */
[----:B------:R-:W-:-:S08]  /*1800*/  DFMA R8, -R12, R2, R6 ;  /* 0x000000020c08722b */ /* 0x000fd00000000106 */
[----:B------:R-:W-:-:S10]  /*1810*/  DFMA R2, R4, R8, R2 ;  /* 0x000000080402722b */ /* 0x000fd40000000002 */
[----:B------:R-:W-:-:S05]  /*1820*/  FFMA R4, RZ, R13, R3 ;  /* 0x0000000dff047223 */ /* 0x000fca0000000003 */
[----:B------:R-:W-:-:S13]  /*1830*/  FSETP.GT.AND P0, PT, |R4|, 1.469367938527859385e-39, PT ;  /* 0x001000000400780b */ /* 0x000fda0003f04200 */
[----:B------:R-:W-:Y:S05]  /*1840*/  @P0 BRA P1, `(.L_x_17) ;  /* 0x0000000000080947 */ /* 0x000fea0000800000 */
[----:B------:R-:W-:-:S07]  /*1850*/  MOV R10, 0x1870 ;  /* 0x00001870000a7802 */ /* 0x000fce0000000f00 */
[----:B------:R-:W-:Y:S05]  /*1860*/  CALL.REL.NOINC `($__internal_3_$__cuda_sm20_div_rn_f64_full) ;  /* 0x0000000000ac7944 */ /* 0x000fea0003c00000 */
.L_x_17:
[----:B------:R-:W-:Y:S05]  /*1870*/  BSYNC.RECONVERGENT B0 ;  /* 0x0000000000007941 */ /* 0x000fea0003800200 */
.L_x_16:
[----:B------:R-:W0:Y:S02]  /*1880*/  LDCU.64 UR6, c[0x0][0x388] ;  /* 0x00007100ff0677ac */ /* 0x000e240008000a00 */
[----:B0-----:R-:W-:-:S04]  /*1890*/  IADD3 R4, P0, PT, R0, UR6, RZ ;  /* 0x0000000600047c10 */ /* 0x001fc8000ff1e0ff */
[----:B------:R-:W-:-:S05]  /*18a0*/  IADD3.X R5, PT, PT, R19, UR7, RZ, P0, !PT ;  /* 0x0000000713057c10 */ /* 0x000fca00087fe4ff */
[----:B------:R-:W-:Y:S01]  /*18b0*/  STG.E.64 desc[UR4][R4.64], R2 ;  /* 0x0000000204007986 */ /* 0x000fe2000c101b04 */
[----:B------:R-:W-:Y:S05]  /*18c0*/  EXIT ;  /* 0x000000000000794d */ /* 0x000fea0003800000 */
        .weak           $__internal_2_$__cuda_sm20_dblrcp_rn_slowpath_v3
        .type           $__internal_2_$__cuda_sm20_dblrcp_rn_slowpath_v3,@function
        .size           $__internal_2_$__cuda_sm20_dblrcp_rn_slowpath_v3,($__internal_3_$__cuda_sm20_div_rn_f64_full - $__internal_2_$__cuda_sm20_dblrcp_rn_slowpath_v3)
$__internal_2_$__cuda_sm20_dblrcp_rn_slowpath_v3:
[----:B------:R-:W-:-:S14]  /*18d0*/  DSETP.GTU.AND P0, PT, |R6|, +INF , PT ;  /* 0x7ff000000600742a */ /* 0x000fdc0003f0c200 */
[----:B------:R-:W-:Y:S05]  /*18e0*/  @P0 BRA `(.L_x_18) ;  /* 0x00000000007c0947 */ /* 0x000fea0003800000 */
[----:B------:R-:W-:-:S05]  /*18f0*/  LOP3.LUT R13, R7, 0x7fffffff, RZ, 0xc0, !PT ;  /* 0x7fffffff070d7812 */ /* 0x000fca00078ec0ff */
[----:B------:R-:W-:-:S05]  /*1900*/  VIADD R8, R13, 0xffffffff ;  /* 0xffffffff0d087836 */ /* 0x000fca0000000000 */
[----:B------:R-:W-:-:S13]  /*1910*/  ISETP.GE.U32.AND P0, PT, R8, 0x7fefffff, PT ;  /* 0x7fefffff0800780c */ /* 0x000fda0003f06070 */
[----:B------:R-:W-:Y:S02]  /*1920*/  @P0 LOP3.LUT R9, R7, 0x7ff00000, RZ, 0x3c, !PT ;  /* 0x7ff0000007090812 */ /* 0x000fe400078e3cff */
[----:B------:R-:W-:Y:S01]  /*1930*/  @P0 MOV R8, RZ ;  /* 0x000000ff00080202 */ /* 0x000fe20000000f00 */
[----:B------:R-:W-:Y:S06]  /*1940*/  @P0 BRA `(.L_x_19) ;  /* 0x00000000006c0947 */ /* 0x000fec0003800000 */
[----:B------:R-:W-:-:S13]  /*1950*/  ISETP.GE.U32.AND P0, PT, R13, 0x1000001, PT ;  /* 0x010000010d00780c */ /* 0x000fda0003f06070 */
[----:B------:R-:W-:Y:S05]  /*1960*/  @!P0 BRA `(.L_x_20) ;  /* 0x0000000000348947 */ /* 0x000fea0003800000 */
[----:B------:R-:W-:Y:S01]  /*1970*/  VIADD R9, R7, 0xc0200000 ;  /* 0xc020000007097836 */ /* 0x000fe20000000000 */
[----:B------:R-:W-:-:S03]  /*1980*/  MOV R8, R6 ;  /* 0x0000000600087202 */ /* 0x000fc60000000f00 */
[----:B------:R-:W0:Y:S03]  /*1990*/  MUFU.RCP64H R15, R9 ;  /* 0x00000009000f7308 */ /* 0x000e260000001800 */
[----:B0-----:R-:W-:-:S08]  /*19a0*/  DFMA R20, -R8, R14, 1 ;  /* 0x3ff000000814742b */ /* 0x001fd0000000010e */
[----:B------:R-:W-:-:S08]  /*19b0*/  DFMA R20, R20, R20, R20 ;  /* 0x000000141414722b */ /* 0x000fd00000000014 */
[----:B------:R-:W-:-:S08]  /*19c0*/  DFMA R20, R14, R20, R14 ;  /* 0x000000140e14722b */ /* 0x000fd0000000000e */
[----:B------:R-:W-:-:S08]  /*19d0*/  DFMA R14, -R8, R20, 1 ;  /* 0x3ff00000080e742b */ /* 0x000fd00000000114 */
[----:B------:R-:W-:-:S08]  /*19e0*/  DFMA R14, R20, R14, R20 ;  /* 0x0000000e140e722b */ /* 0x000fd00000000014 */
[----:B------:R-:W-:-:S08]  /*19f0*/  DMUL R14, R14, 2.2250738585072013831e-308 ;  /* 0x001000000e0e7828 */ /* 0x000fd00000000000 */
[----:B------:R-:W-:-:S08]  /*1a00*/  DFMA R6, -R6, R14, 1 ;  /* 0x3ff000000606742b */ /* 0x000fd0000000010e */
[----:B------:R-:W-:-:S08]  /*1a10*/  DFMA R6, R6, R6, R6 ;  /* 0x000000060606722b */ /* 0x000fd00000000006 */
[----:B------:R-:W-:Y:S01]  /*1a20*/  DFMA R8, R14, R6, R14 ;  /* 0x000000060e08722b */ /* 0x000fe2000000000e */
[----:B------:R-:W-:Y:S10]  /*1a30*/  BRA `(.L_x_19) ;  /* 0x0000000000307947 */ /* 0x000ff40003800000 */
.L_x_20:
[----:B------:R-:W-:Y:S01]  /*1a40*/  DMUL R6, R6, 8.11296384146066816958e+31 ;  /* 0x4690000006067828 */ /* 0x000fe20000000000 */
[----:B------:R-:W-:-:S05]  /*1a50*/  IMAD.MOV.U32 R8, RZ, RZ, R14 ;  /* 0x000000ffff087224 */ /* 0x000fca00078e000e */
[----:B------:R-:W0:Y:S02]  /*1a60*/  MUFU.RCP64H R9, R7 ;  /* 0x0000000700097308 */ /* 0x000e240000001800 */
[----:B0-----:R-:W-:-:S08]  /*1a70*/  DFMA R14, -R6, R8, 1 ;  /* 0x3ff00000060e742b */ /* 0x001fd00000000108 */
[----:B------:R-:W-:-:S08]  /*1a80*/  DFMA R14, R14, R14, R14 ;  /* 0x0000000e0e0e722b */ /* 0x000fd0000000000e */
[----:B------:R-:W-:-:S08]  /*1a90*/  DFMA R14, R8, R14, R8 ;  /* 0x0000000e080e722b */ /* 0x000fd00000000008 */
[----:B------:R-:W-:-:S08]  /*1aa0*/  DFMA R8, -R6, R14, 1 ;  /* 0x3ff000000608742b */ /* 0x000fd0000000010e */
[----:B------:R-:W-:-:S08]  /*1ab0*/  DFMA R8, R14, R8, R14 ;  /* 0x000000080e08722b */ /* 0x000fd0000000000e */
[----:B------:R-:W-:Y:S01]  /*1ac0*/  DMUL R8, R8, 8.11296384146066816958e+31 ;  /* 0x4690000008087828 */ /* 0x000fe20000000000 */
[----:B------:R-:W-:Y:S10]  /*1ad0*/  BRA `(.L_x_19) ;  /* 0x0000000000087947 */ /* 0x000ff40003800000 */
.L_x_18:
[----:B------:R-:W-:Y:S02]  /*1ae0*/  LOP3.LUT R9, R7, 0x80000, RZ, 0xfc, !PT ;  /* 0x0008000007097812 */ /* 0x000fe400078efcff */
[----:B------:R-:W-:-:S07]  /*1af0*/  MOV R8, R6 ;  /* 0x0000000600087202 */ /* 0x000fce0000000f00 */
.L_x_19:
[----:B------:R-:W-:-:S04]  /*1b00*/  IMAD.MOV.U32 R13, RZ, RZ, 0x0 ;  /* 0x00000000ff0d7424 */ /* 0x000fc800078e00ff */
[----:B------:R-:W-:Y:S05]  /*1b10*/  RET.REL.NODEC R12 `(_Z16update_temporaryPdS_S_S_PlPiS1_) ;  /* 0xffffffe40c387950 */ /* 0x000fea0003c3ffff */
        .weak           $__internal_3_$__cuda_sm20_div_rn_f64_full
        .type           $__internal_3_$__cuda_sm20_div_rn_f64_full,@function
        .size           $__internal_3_$__cuda_sm20_div_rn_f64_full,($__internal_4_$__cuda_sm20_div_s64 - $__internal_3_$__cuda_sm20_div_rn_f64_full)
$__internal_3_$__cuda_sm20_div_rn_f64_full:
[C---:B------:R-:W-:Y:S01]  /*1b20*/  FSETP.GEU.AND P0, PT, |R13|.reuse, 1.469367938527859385e-39, PT ;  /* 0x001000000d00780b */ /* 0x040fe20003f0e200 */
[----:B------:R-:W-:Y:S01]  /*1b30*/  IMAD.MOV.U32 R5, RZ, RZ, R13 ;  /* 0x000000ffff057224 */ /* 0x000fe200078e000d */
[----:B------:R-:W-:Y:S01]  /*1b40*/  LOP3.LUT R2, R13, 0x800fffff, RZ, 0xc0, !PT ;  /* 0x800fffff0d027812 */ /* 0x000fe200078ec0ff */
[----:B------:R-:W-:Y:S01]  /*1b50*/  IMAD.MOV.U32 R8, RZ, RZ, 0x1 ;  /* 0x00000001ff087424 */ /* 0x000fe200078e00ff */
[-C--:B------:R-:W-:Y:S01]  /*1b60*/  MOV R4, R12.reuse ;  /* 0x0000000c00047202 */ /* 0x080fe20000000f00 */
[----:B------:R-:W-:Y:S01]  /*1b70*/  BSSY.RECONVERGENT B1, `(.L_x_21) ;  /* 0x0000055000017945 */ /* 0x000fe20003800200 */
[----:B------:R-:W-:Y:S02]  /*1b80*/  LOP3.LUT R3, R2, 0x3ff00000, RZ, 0xfc, !PT ;  /* 0x3ff0000002037812 */ /* 0x000fe400078efcff */
[----:B------:R-:W-:Y:S02]  /*1b90*/  MOV R2, R12 ;  /* 0x0000000c00027202 */ /* 0x000fe40000000f00 */
[----:B------:R-:W-:-:S02]  /*1ba0*/  FSETP.GEU.AND P2, PT, |R7|, 1.469367938527859385e-39, PT ;  /* 0x001000000700780b */ /* 0x000fc40003f4e200 */
[----:B------:R-:W-:Y:S01]  /*1bb0*/  LOP3.LUT R11, R7, 0x7ff00000, RZ, 0xc0, !PT ;  /* 0x7ff00000070b7812 */ /* 0x000fe200078ec0ff */
[----:B------:R-:W-:-:S06]  /*1bc0*/  @!P0 DMUL R2, R4, 8.98846567431157953865e+307 ;  /* 0x7fe0000004028828 */ /* 0x000fcc0000000000 */
[----:B------:R-:W0:Y:S04]  /*1bd0*/  MUFU.RCP64H R9, R3 ;  /* 0x0000000300097308 */ /* 0x000e280000001800 */
[----:B------:R-:W-:Y:S02]  /*1be0*/  @!P2 LOP3.LUT R12, R5, 0x7ff00000, RZ, 0xc0, !PT ;  /* 0x7ff00000050ca812 */ /* 0x000fe400078ec0ff */
[----:B------:R-:W-:Y:S02]  /*1bf0*/  @!P2 MOV R20, RZ ;  /* 0x000000ff0014a202 */ /* 0x000fe40000000f00 */
[----:B------:R-:W-:Y:S02]  /*1c00*/  @!P2 ISETP.GE.U32.AND P3, PT, R11, R12, PT ;  /* 0x0000000c0b00a20c */ /* 0x000fe40003f66070 */
[----:B------:R-:W-:Y:S01]  /*1c10*/  MOV R12, 0x1ca00000 ;  /* 0x1ca00000000c7802 */ /* 0x000fe20000000f00 */
[----:B0-----:R-:W-:-:S08]  /*1c20*/  DFMA R14, R8, -R2, 1 ;  /* 0x3ff00000080e742b */ /* 0x001fd00000000802 */
[----:B------:R-:W-:Y:S01]  /*1c30*/  DFMA R16, R14, R14, R14 ;  /* 0x0000000e0e10722b */ /* 0x000fe2000000000e */
[----:B------:R-:W-:Y:S02]  /*1c40*/  LOP3.LUT R14, R13, 0x7ff00000, RZ, 0xc0, !PT ;  /* 0x7ff000000d0e7812 */ /* 0x000fe400078ec0ff */
[----:B------:R-:W-:Y:S02]  /*1c50*/  @!P2 SEL R13, R12, 0x63400000, !P3 ;  /* 0x634000000c0da807 */ /* 0x000fe40005800000 */
[----:B------:R-:W-:-:S03]  /*1c60*/  ISETP.GE.U32.AND P1, PT, R11, R14, PT ;  /* 0x0000000e0b00720c */ /* 0x000fc60003f26070 */
[----:B------:R-:W-:Y:S01]  /*1c70*/  DFMA R16, R8, R16, R8 ;  /* 0x000000100810722b */ /* 0x000fe20000000008 */
[--C-:B------:R-:W-:Y:S01]  /*1c80*/  @!P2 LOP3.LUT R13, R13, 0x80000000, R7.reuse, 0xf8, !PT ;  /* 0x800000000d0da812 */ /* 0x100fe200078ef807 */
[----:B------:R-:W-:Y:S01]  /*1c90*/  IMAD.MOV.U32 R8, RZ, RZ, R6 ;  /* 0x000000ffff087224 */ /* 0x000fe200078e0006 */
[----:B------:R-:W-:Y:S02]  /*1ca0*/  SEL R9, R12, 0x63400000, !P1 ;  /* 0x634000000c097807 */ /* 0x000fe40004800000 */
[----:B------:R-:W-:Y:S02]  /*1cb0*/  @!P2 LOP3.LUT R21, R13, 0x100000, RZ, 0xfc, !PT ;  /* 0x001000000d15a812 */ /* 0x000fe400078efcff */
[----:B------:R-:W-:Y:S01]  /*1cc0*/  LOP3.LUT R9, R9, 0x800fffff, R7, 0xf8, !PT ;  /* 0x800fffff09097812 */ /* 0x000fe200078ef807 */
[----:B------:R-:W-:Y:S01]  /*1cd0*/  DFMA R22, R16, -R2, 1 ;  /* 0x3ff000001016742b */ /* 0x000fe20000000802 */
[----:B------:R-:W-:Y:S02]  /*1ce0*/  MOV R18, R14 ;  /* 0x0000000e00127202 */ /* 0x000fe40000000f00 */
[----:B------:R-:W-:-:S02]  /*1cf0*/  @!P0 LOP3.LUT R18, R3, 0x7ff00000, RZ, 0xc0, !PT ;  /* 0x7ff0000003128812 */ /* 0x000fc400078ec0ff */
[----:B------:R-:W-:-:S03]  /*1d00*/  @!P2 DFMA R8, R8, 2, -R20 ;  /* 0x400000000808a82b */ /* 0x000fc60000000814 */
[----:B------:R-:W-:Y:S01]  /*1d10*/  DFMA R16, R16, R22, R16 ;  /* 0x000000161010722b */ /* 0x000fe20000000010 */
[----:B------:R-:W-:Y:S01]  /*1d20*/  IMAD.MOV.U32 R23, RZ, RZ, R11 ;  /* 0x000000ffff177224 */ /* 0x000fe200078e000b */
[----:B------:R-:W-:-:S05]  /*1d30*/  IADD3 R22, PT, PT, R18, -0x1, RZ ;  /* 0xffffffff12167810 */ /* 0x000fca0007ffe0ff */
[----:B------:R-:W-:Y:S01]  /*1d40*/  @!P2 LOP3.LUT R23, R9, 0x7ff00000, RZ, 0xc0, !PT ;  /* 0x7ff000000917a812 */ /* 0x000fe200078ec0ff */
[----:B------:R-:W-:-:S04]  /*1d50*/  DMUL R20, R16, R8 ;  /* 0x0000000810147228 */ /* 0x000fc80000000000 */
[----:B------:R-:W-:-:S04]  /*1d60*/  VIADD R13, R23, 0xffffffff ;  /* 0xffffffff170d7836 */ /* 0x000fc80000000000 */
[----:B------:R-:W-:Y:S01]  /*1d70*/  DFMA R14, R20, -R2, R8 ;  /* 0x80000002140e722b */ /* 0x000fe20000000008 */
[----:B------:R-:W-:-:S04]  /*1d80*/  ISETP.GT.U32.AND P0, PT, R13, 0x7feffffe, PT ;  /* 0x7feffffe0d00780c */ /* 0x000fc80003f04070 */
[----:B------:R-:W-:-:S03]  /*1d90*/  ISETP.GT.U32.OR P0, PT, R22, 0x7feffffe, P0 ;  /* 0x7feffffe1600780c */ /* 0x000fc60000704470 */
[----:B------:R-:W-:-:S10]  /*1da0*/  DFMA R14, R16, R14, R20 ;  /* 0x0000000e100e722b */ /* 0x000fd40000000014 */
[----:B------:R-:W-:Y:S05]  /*1db0*/  @P0 BRA `(.L_x_22) ;  /* 0x00000000006c0947 */ /* 0x000fea0003800000 */
[----:B------:R-:W-:-:S04]  /*1dc0*/  LOP3.LUT R16, R5, 0x7ff00000, RZ, 0xc0, !PT ;  /* 0x7ff0000005107812 */ /* 0x000fc800078ec0ff */
[CC--:B------:R-:W-:Y:S02]  /*1dd0*/  VIADDMNMX R6, R11.reuse, -R16.reuse, 0xb9600000, !PT ;  /* 0xb96000000b067446 */ /* 0x0c0fe40007800910 */
[----:B------:R-:W-:Y:S02]  /*1de0*/  ISETP.GE.U32.AND P0, PT, R11, R16, PT ;  /* 0x000000100b00720c */ /* 0x000fe40003f06070 */
[----:B------:R-:W-:Y:S02]  /*1df0*/  VIMNMX R6, PT, PT, R6, 0x46a00000, PT ;  /* 0x46a0000006067848 */ /* 0x000fe40003fe0100 */
[----:B------:R-:W-:-:S05]  /*1e00*/  SEL R11, R12, 0x63400000, !P0 ;  /* 0x634000000c0b7807 */ /* 0x000fca0004000000 */
[----:B------:R-:W-:Y:S02]  /*1e10*/  IMAD.IADD R11, R6, 0x1, -R11 ;  /* 0x00000001060b7824 */ /* 0x000fe400078e0a0b */
[----:B------:R-:W-:-:S03]  /*1e20*/  IMAD.MOV.U32 R6, RZ, RZ, RZ ;  /* 0x000000ffff067224 */ /* 0x000fc600078e00ff */
[----:B------:R-:W-:-:S06]  /*1e30*/  IADD3 R7, PT, PT, R11, 0x7fe00000, RZ ;  /* 0x7fe000000b077810 */ /* 0x000fcc0007ffe0ff */
[----:B------:R-:W-:-:S10]  /*1e40*/  DMUL R12, R14, R6 ;  /* 0x000000060e0c7228 */ /* 0x000fd40000000000 */
[----:B------:R-:W-:-:S13]  /*1e50*/  FSETP.GTU.AND P0, PT, |R13|, 1.469367938527859385e-39, PT ;  /* 0x001000000d00780b */ /* 0x000fda0003f0c200 */
[----:B------:R-:W-:Y:S05]  /*1e60*/  @P0 BRA `(.L_x_23) ;  /* 0x0000000000940947 */ /* 0x000fea0003800000 */
[----:B------:R-:W-:Y:S01]  /*1e70*/  DFMA R2, R14, -R2, R8 ;  /* 0x800000020e02722b */ /* 0x000fe20000000008 */
[----:B------:R-:W-:-:S09]  /*1e80*/  MOV R6, RZ ;  /* 0x000000ff00067202 */ /* 0x000fd20000000f00 */
[C---:B------:R-:W-:Y:S02]  /*1e90*/  FSETP.NEU.AND P0, PT, R3.reuse, RZ, PT ;  /* 0x000000ff0300720b */ /* 0x040fe40003f0d000 */
[----:B------:R-:W-:-:S04]  /*1ea0*/  LOP3.LUT R5, R3, 0x80000000, R5, 0x48, !PT ;  /* 0x8000000003057812 */ /* 0x000fc800078e4805 */
[----:B------:R-:W-:-:S07]  /*1eb0*/  LOP3.LUT R7, R5, R7, RZ, 0xfc, !PT ;  /* 0x0000000705077212 */ /* 0x000fce00078efcff */
[----:B------:R-:W-:Y:S05]  /*1ec0*/  @!P0 BRA `(.L_x_23) ;  /* 0x00000000007c8947 */ /* 0x000fea0003800000 */
[----:B------:R-:W-:Y:S01]  /*1ed0*/  IMAD.MOV R3, RZ, RZ, -R11 ;  /* 0x000000ffff037224 */ /* 0x000fe200078e0a0b */
[----:B------:R-:W-:Y:S01]  /*1ee0*/  MOV R2, RZ ;  /* 0x000000ff00027202 */ /* 0x000fe20000000f00 */
[----:B------:R-:W-:-:S05]  /*1ef0*/  DMUL.RP R6, R14, R6 ;  /* 0x000000060e067228 */ /* 0x000fca0000008000 */
[----:B------:R-:W-:-:S05]  /*1f00*/  DFMA R2, R12, -R2, R14 ;  /* 0x800000020c02722b */ /* 0x000fca000000000e */
[----:B------:R-:W-:Y:S02]  /*1f10*/  LOP3.LUT R5, R7, R5, RZ, 0x3c, !PT ;  /* 0x0000000507057212 */ /* 0x000fe400078e3cff */
[----:B------:R-:W-:-:S04]  /*1f20*/  IADD3 R2, PT, PT, -R11, -0x43300000, RZ ;  /* 0xbcd000000b027810 */ /* 0x000fc80007ffe1ff */
[----:B------:R-:W-:-:S04]  /*1f30*/  FSETP.NEU.AND P0, PT, |R3|, R2, PT ;  /* 0x000000020300720b */ /* 0x000fc80003f0d200 */
[----:B------:R-:W-:Y:S02]  /*1f40*/  FSEL R12, R6, R12, !P0 ;  /* 0x0000000c060c7208 */ /* 0x000fe40004000000 */
[----:B------:R-:W-:Y:S01]  /*1f50*/  FSEL R13, R5, R13, !P0 ;  /* 0x0000000d050d7208 */ /* 0x000fe20004000000 */
[----:B------:R-:W-:Y:S06]  /*1f60*/  BRA `(.L_x_23) ;  /* 0x0000000000547947 */ /* 0x000fec0003800000 */
.L_x_22:
[----:B------:R-:W-:-:S14]  /*1f70*/  DSETP.NAN.AND P0, PT, R6, R6, PT ;  /* 0x000000060600722a */ /* 0x000fdc0003f08000 */
[----:B------:R-:W-:Y:S05]  /*1f80*/  @P0 BRA `(.L_x_24) ;  /* 0x0000000000440947 */ /* 0x000fea0003800000 */
[----:B------:R-:W-:-:S14]  /*1f90*/  DSETP.NAN.AND P0, PT, R4, R4, PT ;  /* 0x000000040400722a */ /* 0x000fdc0003f08000 */
[----:B------:R-:W-:Y:S05]  /*1fa0*/  @P0 BRA `(.L_x_25) ;  /* 0x0000000000300947 */ /* 0x000fea0003800000 */
[----:B------:R-:W-:Y:S01]  /*1fb0*/  ISETP.NE.AND P0, PT, R23, R18, PT ;  /* 0x000000121700720c */ /* 0x000fe20003f05270 */
[----:B------:R-:W-:Y:S01]  /*1fc0*/  IMAD.MOV.U32 R12, RZ, RZ, 0x0 ;  /* 0x00000000ff0c7424 */ /* 0x000fe200078e00ff */
[----:B------:R-:W-:-:S11]  /*1fd0*/  MOV R13, 0xfff80000 ;  /* 0xfff80000000d7802 */ /* 0x000fd60000000f00 */
[----:B------:R-:W-:Y:S05]  /*1fe0*/  @!P0 BRA `(.L_x_23) ;  /* 0x0000000000348947 */ /* 0x000fea0003800000 */
[----:B------:R-:W-:Y:S02]  /*1ff0*/  ISETP.NE.AND P0, PT, R23, 0x7ff00000, PT ;  /* 0x7ff000001700780c */ /* 0x000fe40003f05270 */
[----:B------:R-:W-:Y:S02]  /*2000*/  LOP3.LUT R13, R7, 0x80000000, R5, 0x48, !PT ;  /* 0x80000000070d7812 */ /* 0x000fe400078e4805 */
[----:B------:R-:W-:-:S13]  /*2010*/  ISETP.EQ.OR P0, PT, R18, RZ, !P0 ;  /* 0x000000ff1200720c */ /* 0x000fda0004702670 */
[----:B------:R-:W-:Y:S01]  /*2020*/  @P0 LOP3.LUT R2, R13, 0x7ff00000, RZ, 0xfc, !PT ;  /* 0x7ff000000d020812 */ /* 0x000fe200078efcff */
[----:B------:R-:W-:Y:S01]  /*2030*/  @!P0 IMAD.MOV.U32 R12, RZ, RZ, RZ ;  /* 0x000000ffff0c8224 */ /* 0x000fe200078e00ff */
[----:B------:R-:W-:-:S03]  /*2040*/  @P0 MOV R12, RZ ;  /* 0x000000ff000c0202 */ /* 0x000fc60000000f00 */
[----:B------:R-:W-:Y:S01]  /*2050*/  @P0 IMAD.MOV.U32 R13, RZ, RZ, R2 ;  /* 0x000000ffff0d0224 */ /* 0x000fe200078e0002 */
[----:B------:R-:W-:Y:S06]  /*2060*/  BRA `(.L_x_23) ;  /* 0x0000000000147947 */ /* 0x000fec0003800000 */
.L_x_25:
[----:B------:R-:W-:Y:S02]  /*2070*/  LOP3.LUT R13, R5, 0x80000, RZ, 0xfc, !PT ;  /* 0x00080000050d7812 */ /* 0x000fe400078efcff */
[----:B------:R-:W-:Y:S01]  /*2080*/  MOV R12, R4 ;  /* 0x00000004000c7202 */ /* 0x000fe20000000f00 */
[----:B------:R-:W-:Y:S06]  /*2090*/  BRA `(.L_x_23) ;  /* 0x0000000000087947 */ /* 0x000fec0003800000 */
.L_x_24:
[----:B------:R-:W-:Y:S01]  /*20a0*/  LOP3.LUT R13, R7, 0x80000, RZ, 0xfc, !PT ;  /* 0x00080000070d7812 */ /* 0x000fe200078efcff */
[----:B------:R-:W-:-:S07]  /*20b0*/  IMAD.MOV.U32 R12, RZ, RZ, R6 ;  /* 0x000000ffff0c7224 */ /* 0x000fce00078e0006 */
.L_x_23:
[----:B------:R-:W-:Y:S05]  /*20c0*/  BSYNC.RECONVERGENT B1 ;  /* 0x0000000000017941 */ /* 0x000fea0003800200 */
.L_x_21:
[----:B------:R-:W-:Y:S01]  /*20d0*/  HFMA2 R11, -RZ, RZ, 0, 0 ;  /* 0x00000000ff0b7431 */ /* 0x000fe200000001ff */
[----:B------:R-:W-:Y:S01]  /*20e0*/  MOV R2, R12 ;  /* 0x0000000c00027202 */ /* 0x000fe20000000f00 */
[----:B------:R-:W-:Y:S02]  /*20f0*/  IMAD.MOV.U32 R3, RZ, RZ, R13 ;  /* 0x000000ffff037224 */ /* 0x000fe400078e000d */
[----:B------:R-:W-:Y:S05]  /*2100*/  RET.REL.NODEC R10 `(_Z16update_temporaryPdS_S_S_PlPiS1_) ;  /* 0xffffffdc0abc7950 */ /* 0x000fea0003c3ffff */
        .weak           $__internal_4_$__cuda_sm20_div_s64
        .type           $__internal_4_$__cuda_sm20_div_s64,@function
        .size           $__internal_4_$__cuda_sm20_div_s64,($__internal_5_$__cuda_sm20_rem_s64 - $__internal_4_$__cuda_sm20_div_s64)
$__internal_4_$__cuda_sm20_div_s64:
[----:B------:R-:W-:Y:S02]  /*2110*/  IADD3 R6, P0, PT, RZ, -R3, RZ ;  /* 0x80000003ff067210 */ /* 0x000fe40007f1e0ff */
[----:B------:R-:W-:-:S03]  /*2120*/  ISETP.GE.AND P2, PT, R4, RZ, PT ;  /* 0x000000ff0400720c */ /* 0x000fc60003f46270 */
[----:B------:R-:W-:Y:S01]  /*2130*/  IMAD.X R5, RZ, RZ, ~R4, P0 ;  /* 0x000000ffff057224 */ /* 0x000fe200000e0e04 */
[----:B------:R-:W-:-:S04]  /*2140*/  SEL R6, R6, R3, !P2 ;  /* 0x0000000306067207 */ /* 0x000fc80005000000 */
[----:B------:R-:W-:-:S04]  /*2150*/  SEL R7, R5, R4, !P2 ;  /* 0x0000000405077207 */ /* 0x000fc80005000000 */
[----:B------:R-:W0:Y:S08]  /*2160*/  I2F.U64.RP R5, R6 ;  /* 0x0000000600057312 */ /* 0x000e300000309000 */
[----:B0-----:R-:W0:Y:S02]  /*2170*/  MUFU.RCP R5, R5 ;  /* 0x0000000500057308 */ /* 0x001e240000001000 */
[----:B0-----:R-:W-:-:S06]  /*2180*/  IADD3 R8, PT, PT, R5, 0x1ffffffe, RZ ;  /* 0x1ffffffe05087810 */ /* 0x001fcc0007ffe0ff */
[----:B------:R-:W0:Y:S02]  /*2190*/  F2I.U64.TRUNC R8, R8 ;  /* 0x0000000800087311 */ /* 0x000e24000020d800 */
[----:B0-----:R-:W-:-:S04]  /*21a0*/  IMAD.WIDE.U32 R10, R8, R6, RZ ;  /* 0x00000006080a7225 */ /* 0x001fc800078e00ff */
[----:B------:R-:W-:Y:S01]  /*21b0*/  IMAD R11, R8, R7, R11 ;  /* 0x00000007080b7224 */ /* 0x000fe200078e020b */
[----:B------:R-:W-:-:S03]  /*21c0*/  IADD3 R13, P0, PT, RZ, -R10, RZ ;  /* 0x8000000aff0d7210 */ /* 0x000fc60007f1e0ff */
[----:B------:R-:W-:Y:S02]  /*21d0*/  IMAD R11, R9, R6, R11 ;  /* 0x00000006090b7224 */ /* 0x000fe400078e020b */
[----:B------:R-:W-:-:S04]  /*21e0*/  IMAD.HI.U32 R10, R8, R13, RZ ;  /* 0x0000000d080a7227 */ /* 0x000fc800078e00ff */
[----:B------:R-:W-:Y:S01]  /*21f0*/  IMAD.X R15, RZ, RZ, ~R11, P0 ;  /* 0x000000ffff0f7224 */ /* 0x000fe200000e0e0b */
[----:B------:R-:W-:-:S03]  /*2200*/  MOV R11, R8 ;  /* 0x00000008000b7202 */ /* 0x000fc60000000f00 */
        /* <DEDUP_REMOVED lines=13> */
[----:B------:R-:W-:-:S04]  /*22e0*/  HFMA2 R9, -RZ, RZ, 0, 0 ;  /* 0x00000000ff097431 */ /* 0x000fc800000001ff */
        /* <DEDUP_REMOVED lines=11> */
[----:B------:R-:W-:-:S03]  /*23a0*/  IMAD.X R5, RZ, RZ, RZ, P0 ;  /* 0x000000ffff057224 */ /* 0x000fc600000e06ff */
[C---:B------:R-:W-:Y:S01]  /*23b0*/  IADD3 R10, P3, PT, R11.reuse, 0x1, RZ ;  /* 0x000000010b0a7810 */ /* 0x040fe20007f7e0ff */
[----:B------:R-:W-:Y:S01]  /*23c0*/  IMAD.WIDE.U32 R8, R11, R6, RZ ;  /* 0x000000060b087225 */ /* 0x000fe200078e00ff */
[----:B------:R-:W-:-:S03]  /*23d0*/  IADD3.X R5, PT, PT, RZ, R5, RZ, P1, !PT ;  /* 0x00000005ff057210 */ /* 0x000fc60000ffe4ff */
[----:B------:R-:W-:Y:S01]  /*23e0*/  IMAD R9, R11, R7, R9 ;  /* 0x000000070b097224 */ /* 0x000fe200078e0209 */
[----:B------:R-:W-:Y:S01]  /*23f0*/  IADD3 R15, P1, PT, -R8, R2, RZ ;  /* 0x00000002080f7210 */ /* 0x000fe20007f3e1ff */
[----:B------:R-:W-:Y:S02]  /*2400*/  IMAD.X R8, RZ, RZ, R5, P3 ;  /* 0x000000ffff087224 */ /* 0x000fe400018e0605 */
[-C--:B------:R-:W-:Y:S01]  /*2410*/  IMAD R9, R5, R6.reuse, R9 ;  /* 0x0000000605097224 */ /* 0x080fe200078e0209 */
[----:B------:R-:W-:-:S03]  /*2420*/  ISETP.GE.U32.AND P0, PT, R15, R6, PT ;  /* 0x000000060f00720c */ /* 0x000fc60003f06070 */
        /* <DEDUP_REMOVED lines=10> */
[----:B------:R-:W-:Y:S02]  /*24d0*/  ISETP.GE.U32.AND.EX P0, PT, R13, R7, PT, P1 ;  /* 0x000000070d00720c */ /* 0x000fe40003f06110 */
[-C--:B------:R-:W-:Y:S02]  /*24e0*/  IADD3.X R8, PT, PT, RZ, R9.reuse, RZ, P3, !PT ;  /* 0x00000009ff087210 */ /* 0x080fe40001ffe4ff */
[----:B------:R-:W-:Y:S02]  /*24f0*/  SEL R5, R5, R10, P0 ;  /* 0x0000000a05057207 */ /* 0x000fe40000000000 */
[----:B------:R-:W-:-:S02]  /*2500*/  SEL R8, R8, R9, P0 ;  /* 0x0000000908087207 */ /* 0x000fc40000000000 */
[-C--:B------:R-:W-:Y:S02]  /*2510*/  IADD3 R6, P1, PT, RZ, -R5.reuse, RZ ;  /* 0x80000005ff067210 */ /* 0x080fe40007f3e0ff */
[----:B------:R-:W-:Y:S02]  /*2520*/  ISETP.NE.U32.AND P0, PT, R3, RZ, PT ;  /* 0x000000ff0300720c */ /* 0x000fe40003f05070 */
[----:B------:R-:W-:Y:S01]  /*2530*/  SEL R5, R6, R5, !P2 ;  /* 0x0000000506057207 */ /* 0x000fe20005000000 */
[----:B------:R-:W-:Y:S01]  /*2540*/  IMAD.X R7, RZ, RZ, ~R8, P1 ;  /* 0x000000ffff077224 */ /* 0x000fe200008e0e08 */
[----:B------:R-:W-:Y:S02]  /*2550*/  MOV R6, R0 ;  /* 0x0000000000067202 */ /* 0x000fe40000000f00 */
[----:B------:R-:W-:Y:S02]  /*2560*/  ISETP.NE.AND.EX P0, PT, R4, RZ, PT, P0 ;  /* 0x000000ff0400720c */ /* 0x000fe40003f05300 */
[----:B------:R-:W-:Y:S01]  /*2570*/  SEL R8, R7, R8, !P2 ;  /* 0x0000000807087207 */ /* 0x000fe20005000000 */
[----:B------:R-:W-:Y:S01]  /*2580*/  IMAD.MOV.U32 R7, RZ, RZ, 0x0 ;  /* 0x00000000ff077424 */ /* 0x000fe200078e00ff */
[----:B------:R-:W-:-:S02]  /*2590*/  SEL R5, R5, 0xffffffff, P0 ;  /* 0xffffffff05057807 */ /* 0x000fc40000000000 */
[----:B------:R-:W-:Y:S01]  /*25a0*/  SEL R8, R8, 0xffffffff, P0 ;  /* 0xffffffff08087807 */ /* 0x000fe20000000000 */
[----:B------:R-:W-:Y:S06]  /*25b0*/  RET.REL.NODEC R6 `(_Z16update_temporaryPdS_S_S_PlPiS1_) ;  /* 0xffffffd806907950 */ /* 0x000fec0003c3ffff */
        .weak           $__internal_5_$__cuda_sm20_rem_s64
        .type           $__internal_5_$__cuda_sm20_rem_s64,@function
        .size           $__internal_5_$__cuda_sm20_rem_s64,(.L_x_51 - $__internal_5_$__cuda_sm20_rem_s64)
$__internal_5_$__cuda_sm20_rem_s64:
        /* <DEDUP_REMOVED lines=13> */
[----:B------:R-:W-:-:S03]  /*2690*/  IMAD.HI.U32 R10, R8, R13, RZ ;  /* 0x0000000d080a7227 */ /* 0x000fc600078e00ff */
[----:B------:R-:W-:Y:S01]  /*26a0*/  IADD3.X R15, PT, PT, RZ, ~R11, RZ, P0, !PT ;  /* 0x8000000bff0f7210 */ /* 0x000fe200007fe4ff */
[----:B------:R-:W-:-:S04]  /*26b0*/  IMAD.MOV.U32 R11, RZ, RZ, R8 ;  /* 0x000000ffff0b7224 */ /* 0x000fc800078e0008 */
[----:B------:R-:W-:-:S04]  /*26c0*/  IMAD.WIDE.U32 R10, P0, R8, R15, R10 ;  /* 0x0000000f080a7225 */ /* 0x000fc8000780000a */
[C---:B------:R-:W-:Y:S02]  /*26d0*/  IMAD R17, R9.reuse, R15, RZ ;  /* 0x0000000f09117224 */ /* 0x040fe400078e02ff */
[----:B------:R-:W-:-:S04]  /*26e0*/  IMAD.HI.U32 R10, P1, R9, R13, R10 ;  /* 0x0000000d090a7227 */ /* 0x000fc8000782000a */
[----:B------:R-:W-:Y:S01]  /*26f0*/  IMAD.HI.U32 R15, R9, R15, RZ ;  /* 0x0000000f090f7227 */ /* 0x000fe200078e00ff */
[----:B------:R-:W-:-:S04]  /*2700*/  IADD3 R11, P2, PT, R17, R10, RZ ;  /* 0x0000000a110b7210 */ /* 0x000fc80007f5e0ff */
[----:B------:R-:W-:Y:S01]  /*2710*/  IADD3.X R10, PT, PT, R15, R9, RZ, P0, !PT ;  /* 0x000000090f0a7210 */ /* 0x000fe200007fe4ff */
[----:B------:R-:W-:-:S03]  /*2720*/  IMAD.WIDE.U32 R8, R11, R6, RZ ;  /* 0x000000060b087225 */ /* 0x000fc600078e00ff */
[----:B------:R-:W-:Y:S01]  /*2730*/  IADD3.X R13, PT, PT, RZ, RZ, R10, P2, P1 ;  /* 0x000000ffff0d7210 */ /* 0x000fe200017e240a */
[----:B------:R-:W-:Y:S01]  /*2740*/  IMAD R9, R11, R7, R9 ;  /* 0x000000070b097224 */ /* 0x000fe200078e0209 */
[----:B------:R-:W-:-:S03]  /*2750*/  IADD3 R15, P0, PT, RZ, -R8, RZ ;  /* 0x80000008ff0f7210 */ /* 0x000fc60007f1e0ff */
[----:B------:R-:W-:Y:S02]  /*2760*/  IMAD R9, R13, R6, R9 ;  /* 0x000000060d097224 */ /* 0x000fe400078e0209 */
[----:B------:R-:W-:-:S04]  /*2770*/  IMAD.HI.U32 R10, R11, R15, RZ ;  /* 0x0000000f0b0a7227 */ /* 0x000fc800078e00ff */
[----:B------:R-:W-:Y:S02]  /*2780*/  IMAD.X R8, RZ, RZ, ~R9, P0 ;  /* 0x000000ffff087224 */ /* 0x000fe400000e0e09 */
[----:B------:R-:W-:Y:S02]  /*2790*/  IMAD.MOV.U32 R9, RZ, RZ, RZ ;  /* 0x000000ffff097224 */ /* 0x000fe400078e00ff */
[----:B------:R-:W-:-:S04]  /*27a0*/  IMAD.WIDE.U32 R10, P0, R11, R8, R10 ;  /* 0x000000080b0a7225 */ /* 0x000fc8000780000a */
[C---:B------:R-:W-:Y:S02]  /*27b0*/  IMAD R12, R13.reuse, R8, RZ ;  /* 0x000000080d0c7224 */ /* 0x040fe400078e02ff */
[----:B------:R-:W-:-:S04]  /*27c0*/  IMAD.HI.U32 R11, P1, R13, R15, R10 ;  /* 0x0000000f0d0b7227 */ /* 0x000fc8000782000a */
[----:B------:R-:W-:Y:S01]  /*27d0*/  IMAD.HI.U32 R10, R13, R8, RZ ;  /* 0x000000080d0a7227 */ /* 0x000fe200078e00ff */
[----:B------:R-:W-:-:S04]  /*27e0*/  IADD3 R11, P2, PT, R12, R11, RZ ;  /* 0x0000000b0c0b7210 */ /* 0x000fc80007f5e0ff */
[----:B------:R-:W-:Y:S01]  /*27f0*/  IADD3.X R13, PT, PT, R10, R13, RZ, P0, !PT ;  /* 0x0000000d0a0d7210 */ /* 0x000fe200007fe4ff */
[----:B------:R-:W-:-:S03]  /*2800*/  IMAD.HI.U32 R8, R11, R2, RZ ;  /* 0x000000020b087227 */ /* 0x000fc600078e00ff */
[----:B------:R-:W-:Y:S01]  /*2810*/  IADD3.X R13, PT, PT, RZ, RZ, R13, P2, P1 ;  /* 0x000000ffff0d7210 */ /* 0x000fe200017e240d */
[----:B------:R-:W-:-:S04]  /*2820*/  IMAD.WIDE.U32 R8, RZ, R11, R8 ;  /* 0x0000000bff087225 */ /* 0x000fc800078e0008 */
[----:B------:R-:W-:-:S05]  /*2830*/  IMAD.HI.U32 R8, P0, R13, R2, R8 ;  /* 0x000000020d087227 */ /* 0x000fca0007800008 */
[----:B------:R-:W-:Y:S02]  /*2840*/  IADD3 R11, P1, PT, RZ, R8, RZ ;  /* 0x00000008ff0b7210 */ /* 0x000fe40007f3e0ff */
[----:B------:R-:W-:-:S03]  /*2850*/  IADD3.X R10, PT, PT, RZ, RZ, RZ, P0, !PT ;  /* 0x000000ffff0a7210 */ /* 0x000fc600007fe4ff */
[----:B------:R-:W-:-:S04]  /*2860*/  IMAD.WIDE.U32 R8, R11, R6, RZ ;  /* 0x000000060b087225 */ /* 0x000fc800078e00ff */
[----:B------:R-:W-:Y:S02]  /*2870*/  IMAD.X R13, RZ, RZ, R10, P1 ;  /* 0x000000ffff0d7224 */ /* 0x000fe400008e060a */
[----:B------:R-:W-:Y:S01]  /*2880*/  IMAD R11, R11, R7, R9 ;  /* 0x000000070b0b7224 */ /* 0x000fe200078e0209 */
[----:B------:R-:W-:-:S03]  /*2890*/  IADD3 R9, P1, PT, -R8, R2, RZ ;  /* 0x0000000208097210 */ /* 0x000fc60007f3e1ff */
[-C--:B------:R-:W-:Y:S01]  /*28a0*/  IMAD R11, R13, R6.reuse, R11 ;  /* 0x000000060d0b7224 */ /* 0x080fe200078e020b */
[----:B------:R-:W-:-:S04]  /*28b0*/  ISETP.GE.U32.AND P0, PT, R9, R6, PT ;  /* 0x000000060900720c */ /* 0x000fc80003f06070 */
        /* <DEDUP_REMOVED lines=8> */
[----:B------:R-:W-:Y:S01]  /*2940*/  IADD3 R8, P2, PT, R11, -R6, RZ ;  /* 0x800000060b087210 */ /* 0x000fe20007f5e0ff */
[----:B------:R-:W-:Y:S01]  /*2950*/  IMAD.MOV.U32 R6, RZ, RZ, R0 ;  /* 0x000000ffff067224 */ /* 0x000fe200078e0000 */
[----:B------:R-:W-:-:S02]  /*2960*/  ISETP.GE.U32.AND.EX P0, PT, R13, R7, PT, P0 ;  /* 0x000000070d00720c */ /* 0x000fc40003f06100 */
[----:B------:R-:W-:Y:S01]  /*2970*/  IADD3.X R9, PT, PT, R13, ~R7, RZ, P2, !PT ;  /* 0x800000070d097210 */ /* 0x000fe200017fe4ff */
[----:B------:R-:W-:Y:S01]  /*2980*/  HFMA2 R7, -RZ, RZ, 0, 0 ;  /* 0x00000000ff077431 */ /* 0x000fe200000001ff */
[----:B------:R-:W-:Y:S02]  /*2990*/  ISETP.NE.AND.EX P1, PT, R4, RZ, PT, P1 ;  /* 0x000000ff0400720c */ /* 0x000fe40003f25310 */
[----:B------:R-:W-:Y:S02]  /*29a0*/  SEL R8, R8, R11, P0 ;  /* 0x0000000b08087207 */ /* 0x000fe40000000000 */
[----:B------:R-:W-:Y:S02]  /*29b0*/  SEL R9, R9, R13, P0 ;  /* 0x0000000d09097207 */ /* 0x000fe40000000000 */
[----:B------:R-:W-:Y:S02]  /*29c0*/  SEL R8, R8, 0xffffffff, P1 ;  /* 0xffffffff08087807 */ /* 0x000fe40000800000 */
[----:B------:R-:W-:Y:S01]  /*29d0*/  SEL R9, R9, 0xffffffff, P1 ;  /* 0xffffffff09097807 */ /* 0x000fe20000800000 */
[----:B------:R-:W-:Y:S06]  /*29e0*/  RET.REL.NODEC R6 `(_Z16update_temporaryPdS_S_S_PlPiS1_) ;  /* 0xffffffd406847950 */ /* 0x000fec0003c3ffff */
.L_x_26:
        /* <DEDUP_REMOVED lines=9> */
.L_x_51:


//--------------------- .text._Z13prepare_gridsPdS_S_S_PlS0_PiS1_ --------------------------
	.section	.text._Z13prepare_gridsPdS_S_S_PlS0_PiS1_,"ax",@progbits
	.align	128
        .global         _Z13prepare_gridsPdS_S_S_PlS0_PiS1_
        .type           _Z13prepare_gridsPdS_S_S_PlS0_PiS1_,@function
        .size           _Z13prepare_gridsPdS_S_S_PlS0_PiS1_,(.L_x_54 - _Z13prepare_gridsPdS_S_S_PlS0_PiS1_)
        .other          _Z13prepare_gridsPdS_S_S_PlS0_PiS1_,@"STO_CUDA_ENTRY STV_DEFAULT"
_Z13prepare_gridsPdS_S_S_PlS0_PiS1_:
.text._Z13prepare_gridsPdS_S_S_PlS0_PiS1_:
[----:B------:R-:W-:Y:S08]  /*0000*/  LDC R1, c[0x0][0x37c] ;  /* 0x0000df00ff017b82 */ /* 0x000ff00000000800 */
[----:B------:R-:W0:Y:S01]  /*0010*/  LDC.64 R4, c[0x0][0x3b0] ;  /* 0x0000ec00ff047b82 */ /* 0x000e220000000a00 */
[----:B------:R-:W0:Y:S02]  /*0020*/  LDCU.64 UR6, c[0x0][0x358] ;  /* 0x00006b00ff0677ac */ /* 0x000e240008000a00 */
[----:B0-----:R-:W2:Y:S05]  /*0030*/  LDG.E R0, desc[UR6][R4.64] ;  /* 0x0000000604007981 */ /* 0x001eaa000c1e1900 */
[----:B------:R-:W0:Y:S01]  /*0040*/  S2UR UR4, SR_CTAID.X ;  /* 0x00000000000479c3 */ /* 0x000e220000002500 */
[----:B------:R-:W0:Y:S07]  /*0050*/  S2R R6, SR_TID.X ;  /* 0x0000000000067919 */ /* 0x000e2e0000002100 */
[----:B------:R-:W0:Y:S02]  /*0060*/  LDC R3, c[0x0][0x360] ;  /* 0x0000d800ff037b82 */ /* 0x000e240000000800 */
[----:B0-----:R-:W-:Y:S01]  /*0070*/  IMAD R3, R3, UR4, R6 ;  /* 0x0000000403037c24 */ /* 0x001fe2000f8e0206 */
[----:B------:R-:W-:Y:S01]  /*0080*/  UMOV UR4, URZ ;  /* 0x000000ff00047c82 */ /* 0x000fe20008000000 */
[----:B--2---:R-:W-:-:S04]  /*0090*/  SHF.R.S32.HI R2, RZ, 0x1f, R0 ;  /* 0x0000001fff027819 */ /* 0x004fc80000011400 */
[----:B------:R-:W-:-:S13]  /*00a0*/  ISETP.NE.AND.EX P0, PT, R2, RZ, PT, !PT ;  /* 0x000000ff0200720c */ /* 0x000fda0003f053f0 */
[----:B------:R-:W-:Y:S05]  /*00b0*/  @P0 BRA `(.L_x_27) ;  /* 0x0000000000500947 */ /* 0x000fea0003800000 */
[----:B------:R-:W0:Y:S01]  /*00c0*/  I2F.U32.RP R6, R0 ;  /* 0x0000000000067306 */ /* 0x000e220000209000 */
[----:B------:R-:W-:Y:S01]  /*00d0*/  IMAD.MOV R7, RZ, RZ, -R0 ;  /* 0x000000ffff077224 */ /* 0x000fe200078e0a00 */
[----:B------:R-:W-:Y:S01]  /*00e0*/  ISETP.NE.U32.AND P2, PT, R0, RZ, PT ;  /* 0x000000ff0000720c */ /* 0x000fe20003f45070 */
[----:B------:R-:W-:-:S05]  /*00f0*/  HFMA2 R11, -RZ, RZ, 0, 0 ;  /* 0x00000000ff0b7431 */ /* 0x000fca00000001ff */
[----:B0-----:R-:W0:Y:S02]  /*0100*/  MUFU.RCP R6, R6 ;  /* 0x0000000600067308 */ /* 0x001e240000001000 */
[----:B0-----:R-:W-:-:S06]  /*0110*/  VIADD R4, R6, 0xffffffe ;  /* 0x0ffffffe06047836 */ /* 0x001fcc0000000000 */
[----:B------:R0:W1:Y:S02]  /*0120*/  F2I.FTZ.U32.TRUNC.NTZ R5, R4 ;  /* 0x0000000400057305 */ /* 0x000064000021f000 */
[----:B0-----:R-:W-:Y:S02]  /*0130*/  IMAD.MOV.U32 R4, RZ, RZ, RZ ;  /* 0x000000ffff047224 */ /* 0x001fe400078e00ff */
[----:B-1----:R-:W-:-:S04]  /*0140*/  IMAD R7, R7, R5, RZ ;  /* 0x0000000507077224 */ /* 0x002fc800078e02ff */
[----:B------:R-:W-:-:S06]  /*0150*/  IMAD.HI.U32 R8, R5, R7, R4 ;  /* 0x0000000705087227 */ /* 0x000fcc00078e0004 */
[----:B------:R-:W-:-:S05]  /*0160*/  IMAD.HI.U32 R10, R8, R3, RZ ;  /* 0x00000003080a7227 */ /* 0x000fca00078e00ff */
[----:B------:R-:W-:-:S05]  /*0170*/  IADD3 R5, PT, PT, -R10, RZ, RZ ;  /* 0x000000ff0a057210 */ /* 0x000fca0007ffe1ff */
[----:B------:R-:W-:-:S05]  /*0180*/  IMAD R5, R0, R5, R3 ;  /* 0x0000000500057224 */ /* 0x000fca00078e0203 */
[----:B------:R-:W-:-:S13]  /*0190*/  ISETP.GE.U32.AND P0, PT, R5, R0, PT ;  /* 0x000000000500720c */ /* 0x000fda0003f06070 */
[----:B------:R-:W-:Y:S02]  /*01a0*/  @P0 IMAD.IADD R5, R5, 0x1, -R0 ;  /* 0x0000000105050824 */ /* 0x000fe400078e0a00 */
[----:B------:R-:W-:-:S03]  /*01b0*/  @P0 VIADD R10, R10, 0x1 ;  /* 0x000000010a0a0836 */ /* 0x000fc60000000000 */
[----:B------:R-:W-:-:S13]  /*01c0*/  ISETP.GE.U32.AND P1, PT, R5, R0, PT ;  /* 0x000000000500720c */ /* 0x000fda0003f26070 */
[----:B------:R-:W-:Y:S01]  /*01d0*/  @P1 VIADD R10, R10, 0x1 ;  /* 0x000000010a0a1836 */ /* 0x000fe20000000000 */
[----:B------:R-:W-:Y:S01]  /*01e0*/  @!P2 LOP3.LUT R10, RZ, R0, RZ, 0x33, !PT ;  /* 0x00000000ff0aa212 */ /* 0x000fe200078e33ff */
[----:B------:R-:W-:Y:S06]  /*01f0*/  BRA `(.L_x_28) ;  /* 0x0000000000187947 */ /* 0x000fec0003800000 */
.L_x_27:
[----:B------:R-:W-:Y:S01]  /*0200*/  IMAD.MOV.U32 R8, RZ, RZ, R0 ;  /* 0x000000ffff087224 */ /* 0x000fe200078e0000 */
[----:B------:R-:W-:Y:S01]  /*0210*/  MOV R4, 0x240 ;  /* 0x0000024000047802 */ /* 0x000fe20000000f00 */
[----:B------:R-:W-:-:S07]  /*0220*/  IMAD.MOV.U32 R7, RZ, RZ, R2 ;  /* 0x000000ffff077224 */ /* 0x000fce00078e0002 */
[----:B------:R-:W-:Y:S05]  /*0230*/  CALL.REL.NOINC `($__internal_7_$__cuda_sm20_div_s64) ;  /* 0x0000001000207944 */ /* 0x000fea0003c00000 */
[----:B------:R-:W-:Y:S01]  /*0240*/  IMAD.MOV.U32 R10, RZ, RZ, R9 ;  /* 0x000000ffff0a7224 */ /* 0x000fe200078e0009 */
[----:B------:R-:W-:-:S07]  /*0250*/  MOV R11, R16 ;  /* 0x00000010000b7202 */ /* 0x000fce0000000f00 */
.L_x_28:
[----:B------:R-:W0:Y:S02]  /*0260*/  LDC.64 R4, c[0x0][0x3a0] ;  /* 0x0000e800ff047b82 */ /* 0x000e240000000a00 */
[----:B0-----:R-:W2:Y:S02]  /*0270*/  LDG.E.64 R4, desc[UR6][R4.64] ;  /* 0x0000000604047981 */ /* 0x001ea4000c1e1b00 */
[----:B--2---:R-:W-:-:S04]  /*0280*/  ISETP.GT.U32.AND P0, PT, R4, R3, PT ;  /* 0x000000030400720c */ /* 0x004fc80003f04070 */
[----:B------:R-:W-:-:S13]  /*0290*/  ISETP.GT.AND.EX P0, PT, R5, RZ, PT, P0 ;  /* 0x000000ff0500720c */ /* 0x000fda0003f04300 */
[----:B------:R-:W-:Y:S05]  /*02a0*/  @!P0 EXIT ;  /* 0x000000000000894d */ /* 0x000fea0003800000 */
[----:B------:R-:W-:Y:S01]  /*02b0*/  ISETP.NE.AND.EX P0, PT, R2, RZ, PT, !PT ;  /* 0x000000ff0200720c */ /* 0x000fe20003f053f0 */
[----:B------:R-:W-:-:S12]  /*02c0*/  UMOV UR5, URZ ;  /* 0x000000ff00057c82 */ /* 0x000fd80008000000 */
        /* <DEDUP_REMOVED lines=10> */
[----:B------:R-:W-:Y:S02]  /*0370*/  HFMA2 R5, -RZ, RZ, 0, 0 ;  /* 0x00000000ff057431 */ /* 0x000fe400000001ff */
        /* <DEDUP_REMOVED lines=10> */
.L_x_29:
[----:B------:R-:W-:Y:S01]  /*0420*/  IMAD.MOV.U32 R8, RZ, RZ, R0 ;  /* 0x000000ffff087224 */ /* 0x000fe200078e0000 */
[----:B------:R-:W-:Y:S01]  /*0430*/  MOV R4, 0x460 ;  /* 0x0000046000047802 */ /* 0x000fe20000000f00 */
[----:B------:R-:W-:-:S07]  /*0440*/  IMAD.MOV.U32 R7, RZ, RZ, R2 ;  /* 0x000000ffff077224 */ /* 0x000fce00078e0002 */
[----:B------:R-:W-:Y:S05]  /*0450*/  CALL.REL.NOINC `($__internal_8_$__cuda_sm20_rem_s64) ;  /* 0x0000001000e87944 */ /* 0x000fea0003c00000 */
[----:B------:R-:W-:Y:S01]  /*0460*/  IMAD.MOV.U32 R4, RZ, RZ, R7 ;  /* 0x000000ffff047224 */ /* 0x000fe200078e0007 */
[----:B------:R-:W-:-:S07]  /*0470*/  MOV R5, R16 ;  /* 0x0000001000057202 */ /* 0x000fce0000000f00 */
.L_x_30:
[----:B------:R-:W0:Y:S08]  /*0480*/  I2F.F64 R6, R0 ;  /* 0x0000000000067312 */ /* 0x000e300000201c00 */
[----:B------:R-:W1:Y:S01]  /*0490*/  I2F.F64.U64 R4, R4 ;  /* 0x0000000400047312 */ /* 0x000e620000301800 */
[----:B0-----:R-:W-:-:S07]  /*04a0*/  VIADD R8, R7, 0x300402 ;  /* 0x0030040207087836 */ /* 0x001fce0000000000 */
[----:B------:R-:W0:Y:S01]  /*04b0*/  MUFU.RCP64H R9, R7 ;  /* 0x0000000700097308 */ /* 0x000e220000001800 */
[----:B------:R-:W-:Y:S01]  /*04c0*/  FSETP.GEU.AND P0, PT, |R8|, 5.8789094863358348022e-39, PT ;  /* 0x004004020800780b */ /* 0x000fe20003f0e200 */
[----:B0-----:R-:W-:-:S08]  /*04d0*/  DFMA R12, -R6, R8, 1 ;  /* 0x3ff00000060c742b */ /* 0x001fd00000000108 */
[----:B------:R-:W-:-:S08]  /*04e0*/  DFMA R12, R12, R12, R12 ;  /* 0x0000000c0c0c722b */ /* 0x000fd0000000000c */
[----:B------:R-:W-:-:S08]  /*04f0*/  DFMA R12, R8, R12, R8 ;  /* 0x0000000c080c722b */ /* 0x000fd00000000008 */
[----:B------:R-:W-:-:S08]  /*0500*/  DFMA R14, -R6, R12, 1 ;  /* 0x3ff00000060e742b */ /* 0x000fd0000000010c */
[----:B------:R-:W-:Y:S01]  /*0510*/  DFMA R12, R12, R14, R12 ;  /* 0x0000000e0c0c722b */ /* 0x000fe2000000000c */
[----:B-1----:R-:W-:Y:S10]  /*0520*/  @P0 BRA `(.L_x_31) ;  /* 0x0000000000200947 */ /* 0x002ff40003800000 */
[----:B------:R-:W-:Y:S01]  /*0530*/  LOP3.LUT R8, R7, 0x7fffffff, RZ, 0xc0, !PT ;  /* 0x7fffffff07087812 */ /* 0x000fe200078ec0ff */
[----:B------:R-:W-:Y:S01]  /*0540*/  IMAD.MOV.U32 R15, RZ, RZ, R6 ;  /* 0x000000ffff0f7224 */ /* 0x000fe200078e0006 */
[----:B------:R-:W-:Y:S01]  /*0550*/  MOV R14, 0x590 ;  /* 0x00000590000e7802 */ /* 0x000fe20000000f00 */
[----:B------:R-:W-:Y:S01]  /*0560*/  IMAD.MOV.U32 R9, RZ, RZ, R7 ;  /* 0x000000ffff097224 */ /* 0x000fe200078e0007 */
[----:B------:R-:W-:-:S07]  /*0570*/  IADD3 R18, PT, PT, R8, -0x100000, RZ ;  /* 0xfff0000008127810 */ /* 0x000fce0007ffe0ff */
[----:B------:R-:W-:Y:S05]  /*0580*/  CALL.REL.NOINC `($__internal_6_$__cuda_sm20_dblrcp_rn_slowpath_v3) ;  /* 0x0000000800ac7944 */ /* 0x000fea0003c00000 */
[----:B------:R-:W-:Y:S02]  /*0590*/  IMAD.MOV.U32 R12, RZ, RZ, R18 ;  /* 0x000000ffff0c7224 */ /* 0x000fe400078e0012 */
[----:B------:R-:W-:-:S07]  /*05a0*/  IMAD.MOV.U32 R13, RZ, RZ, R19 ;  /* 0x000000ffff0d7224 */ /* 0x000fce00078e0013 */
.L_x_31:
[----:B------:R-:W0:Y:S02]  /*05b0*/  LDC.64 R16, c[0x0][0x3b8] ;  /* 0x0000ee00ff107b82 */ /* 0x000e240000000a00 */
[----:B0-----:R-:W2:Y:S01]  /*05c0*/  LDG.E R8, desc[UR6][R16.64] ;  /* 0x0000000610087981 */ /* 0x001ea2000c1e1900 */
[----:B------:R-:W-:Y:S01]  /*05d0*/  DMUL R12, R4, R12 ;  /* 0x0000000c040c7228 */ /* 0x000fe20000000000 */
[----:B--2---:R-:W0:Y:S08]  /*05e0*/  I2F.F64 R8, R8 ;  /* 0x0000000800087312 */ /* 0x004e300000201c00 */
[----:B0-----:R-:W0:Y:S01]  /*05f0*/  MUFU.RCP64H R15, R9 ;  /* 0x00000009000f7308 */ /* 0x001e220000001800 */
[----:B------:R-:W-:-:S05]  /*0600*/  VIADD R14, R9, 0x300402 ;  /* 0x00300402090e7836 */ /* 0x000fca0000000000 */
[----:B------:R-:W-:Y:S01]  /*0610*/  FSETP.GEU.AND P0, PT, |R14|, 5.8789094863358348022e-39, PT ;  /* 0x004004020e00780b */ /* 0x000fe20003f0e200 */
[----:B0-----:R-:W-:-:S08]  /*0620*/  DFMA R6, -R8, R14, 1 ;  /* 0x3ff000000806742b */ /* 0x001fd0000000010e */
[----:B------:R-:W-:-:S08]  /*0630*/  DFMA R6, R6, R6, R6 ;  /* 0x000000060606722b */ /* 0x000fd00000000006 */
[----:B------:R-:W-:Y:S01]  /*0640*/  DFMA R18, R14, R6, R14 ;  /* 0x000000060e12722b */ /* 0x000fe2000000000e */
[----:B------:R-:W-:Y:S01]  /*0650*/  MOV R6, R10 ;  /* 0x0000000a00067202 */ /* 0x000fe20000000f00 */
[----:B------:R-:W-:-:S06]  /*0660*/  IMAD.MOV.U32 R7, RZ, RZ, R11 ;  /* 0x000000ffff077224 */ /* 0x000fcc00078e000b */
[----:B------:R-:W-:Y:S01]  /*0670*/  DFMA R20, -R8, R18, 1 ;  /* 0x3ff000000814742b */ /* 0x000fe20000000112 */
[----:B------:R-:W0:Y:S07]  /*0680*/  I2F.F64.S64 R6, R6 ;  /* 0x0000000600067312 */ /* 0x000e2e0000301c00 */
[----:B------:R-:W-:Y:S01]  /*0690*/  DFMA R18, R18, R20, R18 ;  /* 0x000000141212722b */ /* 0x000fe20000000012 */
[----:B------:R-:W-:Y:S10]  /*06a0*/  @P0 BRA `(.L_x_32) ;  /* 0x0000000000140947 */ /* 0x000ff40003800000 */
[----:B------:R-:W-:Y:S01]  /*06b0*/  LOP3.LUT R4, R9, 0x7fffffff, RZ, 0xc0, !PT ;  /* 0x7fffffff09047812 */ /* 0x000fe200078ec0ff */
[----:B------:R-:W-:Y:S01]  /*06c0*/  IMAD.MOV.U32 R15, RZ, RZ, R8 ;  /* 0x000000ffff0f7224 */ /* 0x000fe200078e0008 */
[----:B------:R-:W-:-:S03]  /*06d0*/  MOV R14, 0x700 ;  /* 0x00000700000e7802 */ /* 0x000fc60000000f00 */
[----:B------:R-:W-:-:S07]  /*06e0*/  VIADD R18, R4, 0xfff00000 ;  /* 0xfff0000004127836 */ /* 0x000fce0000000000 */
[----:B0-----:R-:W-:Y:S05]  /*06f0*/  CALL.REL.NOINC `($__internal_6_$__cuda_sm20_dblrcp_rn_slowpath_v3) ;  /* 0x0000000800507944 */ /* 0x001fea0003c00000 */
.L_x_32:
[----:B0-----:R-:W-:Y:S01]  /*0700*/  DMUL R4, R6, R18 ;  /* 0x0000001206047228 */ /* 0x001fe20000000000 */
[----:B------:R-:W-:Y:S01]  /*0710*/  BSSY.RECONVERGENT B0, `(.L_x_33) ;  /* 0x0000028000007945 */ /* 0x000fe20003800200 */
[----:B------:R-:W-:-:S08]  /*0720*/  MOV R9, 0x3f800000 ;  /* 0x3f80000000097802 */ /* 0x000fd00000000f00 */
[----:B------:R-:W0:Y:S02]  /*0730*/  F2F.F32.F64 R4, R4 ;  /* 0x0000000400047310 */ /* 0x000e240000301000 */
[----:B0-----:R-:W-:-:S13]  /*0740*/  FSETP.NEU.AND P0, PT, R4, RZ, PT ;  /* 0x000000ff0400720b */ /* 0x001fda0003f0d000 */
[----:B------:R-:W-:Y:S05]  /*0750*/  @!P0 BRA `(.L_x_34) ;  /* 0x00000000008c8947 */ /* 0x000fea0003800000 */
[----:B------:R-:W-:Y:S01]  /*0760*/  IMAD.MOV.U32 R6, RZ, RZ, 0x322e41d4 ;  /* 0x322e41d4ff067424 */ /* 0x000fe200078e00ff */
[----:B------:R-:W-:Y:S01]  /*0770*/  MOV R14, 0x391fcb8e ;  /* 0x391fcb8e000e7802 */ /* 0x000fe20000000f00 */
[----:B------:R-:W-:Y:S01]  /*0780*/  IMAD.MOV.U32 R5, RZ, RZ, 0x3fb8aa3b ;  /* 0x3fb8aa3bff057424 */ /* 0x000fe200078e00ff */
[----:B------:R-:W-:Y:S01]  /*0790*/  FSETP.NAN.AND P2, PT, |R4|, |R4|, PT ;  /* 0x400000040400720b */ /* 0x000fe20003f48200 */
[----:B------:R-:W-:Y:S02]  /*07a0*/  IMAD.MOV.U32 R8, RZ, RZ, 0x3e9be32a ;  /* 0x3e9be32aff087424 */ /* 0x000fe400078e00ff */
[----:B------:R-:W-:-:S04]  /*07b0*/  FFMA R5, R6, R5, 5.7566175826195831178e-08 ;  /* 0x33773eae06057423 */ /* 0x000fc80000000005 */
[----:B------:R-:W-:-:S04]  /*07c0*/  FFMA R5, R8, 1.9251366722983220825e-08, R5 ;  /* 0x32a55e3408057823 */ /* 0x000fc80000000005 */
[----:B------:R-:W-:-:S04]  /*07d0*/  FFMA R5, R6, 0.033907372504472732544, R5 ;  /* 0x3d0ae27506057823 */ /* 0x000fc80000000005 */
[----:B------:R-:W-:-:S04]  /*07e0*/  FFMA R5, R8, 0.011302457191050052643, R5 ;  /* 0x3c392df108057823 */ /* 0x000fc80000000005 */
[----:B------:R-:W-:-:S04]  /*07f0*/  FADD R7, R5, 1.439253687858581543 ;  /* 0x3fb8397705077421 */ /* 0x000fc80000000000 */
[----:B------:R-:W-:Y:S01]  /*0800*/  FMUL R9, R4, R7 ;  /* 0x0000000704097220 */ /* 0x000fe20000400000 */
[----:B------:R-:W-:-:S03]  /*0810*/  FADD R8, R7, -1.439253687858581543 ;  /* 0xbfb8397707087421 */ /* 0x000fc60000000000 */
[----:B------:R-:W0:Y:S01]  /*0820*/  FRND R6, R9 ;  /* 0x0000000900067307 */ /* 0x000e220000201000 */
[----:B------:R-:W-:Y:S01]  /*0830*/  FADD R8, R5, -R8 ;  /* 0x8000000805087221 */ /* 0x000fe20000000000 */
[----:B------:R-:W-:Y:S01]  /*0840*/  FFMA R7, R4, R7, -R9 ;  /* 0x0000000704077223 */ /* 0x000fe20000000809 */
[----:B------:R-:W-:-:S03]  /*0850*/  FSETP.GT.AND P1, PT, |R9|, 152, PT ;  /* 0x431800000900780b */ /* 0x000fc60003f24200 */
[----:B------:R-:W-:Y:S02]  /*0860*/  FFMA R8, R4, R8, R7 ;  /* 0x0000000804087223 */ /* 0x000fe40000000007 */
[----:B------:R-:W1:Y:S01]  /*0870*/  F2I.NTZ R7, R9 ;  /* 0x0000000900077305 */ /* 0x000e620000203100 */
[----:B0-----:R-:W-:Y:S01]  /*0880*/  FADD R5, R9, -R6 ;  /* 0x8000000609057221 */ /* 0x001fe20000000000 */
[----:B------:R-:W-:-:S03]  /*0890*/  FSETP.GT.AND P0, PT, R6, RZ, PT ;  /* 0x000000ff0600720b */ /* 0x000fc60003f04000 */
[----:B------:R-:W-:Y:S01]  /*08a0*/  FADD R5, R5, R8 ;  /* 0x0000000805057221 */ /* 0x000fe20000000000 */
[----:B------:R-:W-:Y:S02]  /*08b0*/  SEL R6, RZ, 0x83000000, P0 ;  /* 0x83000000ff067807 */ /* 0x000fe40000000000 */
[----:B------:R-:W-:Y:S01]  /*08c0*/  FSETP.GEU.AND P0, PT, R9, RZ, PT ;  /* 0x000000ff0900720b */ /* 0x000fe20003f0e000 */
[----:B------:R-:W-:Y:S02]  /*08d0*/  FFMA R8, R5, R14, 0.0013391353422775864601 ;  /* 0x3aaf85ed05087423 */ /* 0x000fe4000000000e */
[----:B-1----:R-:W-:Y:S01]  /*08e0*/  IMAD R7, R7, 0x800000, -R6 ;  /* 0x0080000007077824 */ /* 0x002fe200078e0a06 */
[----:B------:R-:W-:Y:S01]  /*08f0*/  FSEL R9, RZ, +INF , !P0 ;  /* 0x7f800000ff097808 */ /* 0x000fe20004000000 */
[----:B------:R-:W-:-:S04]  /*0900*/  FFMA R8, R5, R8, 0.0096188392490148544312 ;  /* 0x3c1d985605087423 */ /* 0x000fc80000000008 */
[----:B------:R-:W-:-:S04]  /*0910*/  FFMA R8, R5, R8, 0.055503588169813156128 ;  /* 0x3d6357bb05087423 */ /* 0x000fc80000000008 */
[----:B------:R-:W-:-:S04]  /*0920*/  FFMA R8, R5, R8, 0.24022644758224487305 ;  /* 0x3e75fdec05087423 */ /* 0x000fc80000000008 */
[----:B------:R-:W-:Y:S01]  /*0930*/  FFMA R14, R5, R8, 0.69314718246459960938 ;  /* 0x3f317218050e7423 */ /* 0x000fe20000000008 */
[----:B------:R-:W-:-:S03]  /*0940*/  VIADD R8, R6, 0x7f000000 ;  /* 0x7f00000006087836 */ /* 0x000fc60000000000 */
[----:B------:R-:W-:-:S04]  /*0950*/  FFMA R5, R5, R14, 1 ;  /* 0x3f80000005057423 */ /* 0x000fc8000000000e */
[----:B------:R-:W-:-:S04]  /*0960*/  FMUL R8, R8, R5 ;  /* 0x0000000508087220 */ /* 0x000fc80000400000 */
[----:B------:R-:W-:Y:S01]  /*0970*/  @!P1 FMUL R9, R7, R8 ;  /* 0x0000000807099220 */ /* 0x000fe20000400000 */
[----:B------:R-:W-:-:S07]  /*0980*/  @P2 FADD R9, R4, 2.7182817459106445312 ;  /* 0x402df85404092421 */ /* 0x000fce0000000000 */
.L_x_34:
[----:B------:R-:W-:Y:S05]  /*0990*/  BSYNC.RECONVERGENT B0 ;  /* 0x0000000000007941 */ /* 0x000fea0003800200 */
.L_x_33:
[----:B------:R-:W0:Y:S01]  /*09a0*/  LDCU.64 UR8, c[0x0][0x390] ;  /* 0x00007200ff0877ac */ /* 0x000e220008000a00 */
[----:B------:R-:W1:Y:S01]  /*09b0*/  LDC.64 R16, c[0x0][0x3b0] ;  /* 0x0000ec00ff107b82 */ /* 0x000e620000000a00 */
[----:B------:R-:W2:Y:S01]  /*09c0*/  F2F.F64.F32 R8, R9 ;  /* 0x0000000900087310 */ /* 0x000ea20000201800 */
[----:B------:R-:W-:Y:S01]  /*09d0*/  IMAD.SHL.U32 R5, R3, 0x8, RZ ;  /* 0x0000000803057824 */ /* 0x000fe200078e00ff */
[----:B------:R-:W-:Y:S01]  /*09e0*/  SHF.R.U32.HI R6, RZ, 0x1d, R3 ;  /* 0x0000001dff067819 */ /* 0x000fe20000011603 */
[----:B--2---:R-:W-:-:S03]  /*09f0*/  DMUL R12, R12, R8 ;  /* 0x000000080c0c7228 */ /* 0x004fc60000000000 */
[----:B0-----:R-:W-:-:S04]  /*0a00*/  IADD3 R14, P0, PT, R5, UR8, RZ ;  /* 0x00000008050e7c10 */ /* 0x001fc8000ff1e0ff */
[----:B------:R-:W-:-:S05]  /*0a10*/  IADD3.X R15, PT, PT, R6, UR9, RZ, P0, !PT ;  /* 0x00000009060f7c10 */ /* 0x000fca00087fe4ff */
[----:B------:R0:W-:Y:S04]  /*0a20*/  STG.E.64 desc[UR6][R14.64], R12 ;  /* 0x0000000c0e007986 */ /* 0x0001e8000c101b06 */
[----:B-1----:R-:W2:Y:S02]  /*0a30*/  LDG.E R8, desc[UR6][R16.64] ;  /* 0x0000000610087981 */ /* 0x002ea4000c1e1900 */
[----:B--2---:R-:W-:-:S04]  /*0a40*/  SHF.R.S32.HI R7, RZ, 0x1f, R8 ;  /* 0x0000001fff077819 */ /* 0x004fc80000011408 */
[----:B------:R-:W-:-:S13]  /*0a50*/  ISETP.NE.AND.EX P0, PT, R7, RZ, PT, !PT ;  /* 0x000000ff0700720c */ /* 0x000fda0003f053f0 */
[----:B0-----:R-:W-:Y:S05]  /*0a60*/  @P0 BRA `(.L_x_35) ;  /* 0x0000000000500947 */ /* 0x001fea0003800000 */
        /* <DEDUP_REMOVED lines=10> */
[----:B------:R-:W-:-:S04]  /*0b10*/  IMAD.HI.U32 R14, R16, R3, RZ ;  /* 0x00000003100e7227 */ /* 0x000fc800078e00ff */
[----:B------:R-:W-:-:S04]  /*0b20*/  IMAD.MOV R9, RZ, RZ, -R14 ;  /* 0x000000ffff097224 */ /* 0x000fc800078e0a0e */
[----:B------:R-:W-:-:S05]  /*0b30*/  IMAD R9, R8, R9, R3 ;  /* 0x0000000908097224 */ /* 0x000fca00078e0203 */
[----:B------:R-:W-:-:S13]  /*0b40*/  ISETP.GE.U32.AND P0, PT, R9, R8, PT ;  /* 0x000000080900720c */ /* 0x000fda0003f06070 */
[----:B------:R-:W-:Y:S01]  /*0b50*/  @P0 IADD3 R9, PT, PT, -R8, R9, RZ ;  /* 0x0000000908090210 */ /* 0x000fe20007ffe1ff */
[----:B------:R-:W-:-:S03]  /*0b60*/  @P0 VIADD R14, R14, 0x1 ;  /* 0x000000010e0e0836 */ /* 0x000fc60000000000 */
[----:B------:R-:W-:-:S13]  /*0b70*/  ISETP.GE.U32.AND P1, PT, R9, R8, PT ;  /* 0x000000080900720c */ /* 0x000fda0003f26070 */
[----:B------:R-:W-:Y:S01]  /*0b80*/  @P1 VIADD R14, R14, 0x1 ;  /* 0x000000010e0e1836 */ /* 0x000fe20000000000 */
[----:B------:R-:W-:Y:S01]  /*0b90*/  @!P2 LOP3.LUT R14, RZ, R8, RZ, 0x33, !PT ;  /* 0x00000008ff0ea212 */ /* 0x000fe200078e33ff */
[----:B------:R-:W-:Y:S06]  /*0ba0*/  BRA `(.L_x_36) ;  /* 0x0000000000107947 */ /* 0x000fec0003800000 */
.L_x_35:
[----:B------:R-:W-:-:S07]  /*0bb0*/  MOV R4, 0xbd0 ;  /* 0x00000bd000047802 */ /* 0x000fce0000000f00 */
[----:B------:R-:W-:Y:S05]  /*0bc0*/  CALL.REL.NOINC `($__internal_7_$__cuda_sm20_div_s64) ;  /* 0x0000000400bc7944 */ /* 0x000fea0003c00000 */
[----:B------:R-:W-:Y:S01]  /*0bd0*/  MOV R14, R9 ;  /* 0x00000009000e7202 */ /* 0x000fe20000000f00 */
[----:B------:R-:W-:-:S07]  /*0be0*/  IMAD.MOV.U32 R15, RZ, RZ, R16 ;  /* 0x000000ffff0f7224 */ /* 0x000fce00078e0010 */
.L_x_36:
[----:B------:R-:W-:Y:S01]  /*0bf0*/  ISETP.NE.U32.AND P0, PT, R14, RZ, PT ;  /* 0x000000ff0e00720c */ /* 0x000fe20003f05070 */
[----:B------:R-:W-:Y:S03]  /*0c00*/  BSSY.RECONVERGENT B0, `(.L_x_37) ;  /* 0x000002b000007945 */ /* 0x000fe60003800200 */
[----:B------:R-:W-:-:S13]  /*0c10*/  ISETP.NE.AND.EX P0, PT, R15, RZ, PT, P0 ;  /* 0x000000ff0f00720c */ /* 0x000fda0003f05300 */
[----:B------:R-:W-:Y:S05]  /*0c20*/  @!P0 BRA `(.L_x_38) ;  /* 0x0000000000a08947 */ /* 0x000fea0003800000 */
[----:B------:R-:W0:Y:S02]  /*0c30*/  LDC.64 R16, c[0x0][0x3b8] ;  /* 0x0000ee00ff107b82 */ /* 0x000e240000000a00 */
[----:B0-----:R-:W2:Y:S02]  /*0c40*/  LDG.E R16, desc[UR6][R16.64] ;  /* 0x0000000610107981 */ /* 0x001ea4000c1e1900 */
[----:B--2---:R-:W-:-:S05]  /*0c50*/  VIADD R9, R16, 0xffffffff ;  /* 0xffffffff10097836 */ /* 0x004fca0000000000 */
[----:B------:R-:W-:Y:S02]  /*0c60*/  ISETP.NE.U32.AND P0, PT, R14, R9, PT ;  /* 0x000000090e00720c */ /* 0x000fe40003f05070 */
[----:B------:R-:W-:-:S04]  /*0c70*/  SHF.R.S32.HI R9, RZ, 0x1f, R9 ;  /* 0x0000001fff097819 */ /* 0x000fc80000011409 */
[----:B------:R-:W-:-:S13]  /*0c80*/  ISETP.NE.AND.EX P0, PT, R15, R9, PT, P0 ;  /* 0x000000090f00720c */ /* 0x000fda0003f05300 */
[----:B------:R-:W-:Y:S05]  /*0c90*/  @!P0 BRA `(.L_x_38) ;  /* 0x0000000000848947 */ /* 0x000fea0003800000 */
[----:B------:R-:W-:-:S13]  /*0ca0*/  ISETP.NE.AND.EX P0, PT, R7, RZ, PT, !PT ;  /* 0x000000ff0700720c */ /* 0x000fda0003f053f0 */
[----:B------:R-:W-:Y:S05]  /*0cb0*/  @P0 BRA `(.L_x_39) ;  /* 0x0000000000500947 */ /* 0x000fea0003800000 */
[----:B------:R-:W0:Y:S01]  /*0cc0*/  I2F.U32.RP R4, R8 ;  /* 0x0000000800047306 */ /* 0x000e220000209000 */
[----:B------:R-:W-:Y:S02]  /*0cd0*/  IADD3 R7, PT, PT, RZ, -R8, RZ ;  /* 0x80000008ff077210 */ /* 0x000fe40007ffe0ff */
[----:B------:R-:W-:-:S05]  /*0ce0*/  ISETP.NE.U32.AND P1, PT, R8, RZ, PT ;  /* 0x000000ff0800720c */ /* 0x000fca0003f25070 */
[----:B0-----:R-:W0:Y:S02]  /*0cf0*/  MUFU.RCP R4, R4 ;  /* 0x0000000400047308 */ /* 0x001e240000001000 */
[----:B0-----:R-:W-:-:S06]  /*0d00*/  VIADD R14, R4, 0xffffffe ;  /* 0x0ffffffe040e7836 */ /* 0x001fcc0000000000 */
        /* <DEDUP_REMOVED lines=9> */
[----:B------:R-:W-:-:S05]  /*0da0*/  @P0 IMAD.IADD R7, R7, 0x1, -R8 ;  /* 0x0000000107070824 */ /* 0x000fca00078e0a08 */
[----:B------:R-:W-:-:S13]  /*0db0*/  ISETP.GE.U32.AND P0, PT, R7, R8, PT ;  /* 0x000000080700720c */ /* 0x000fda0003f06070 */
[----:B------:R-:W-:Y:S02]  /*0dc0*/  @P0 IADD3 R7, PT, PT, -R8, R7, RZ ;  /* 0x0000000708070210 */ /* 0x000fe40007ffe1ff */
[----:B------:R-:W-:-:S05]  /*0dd0*/  @!P1 LOP3.LUT R7, RZ, R8, RZ, 0x33, !PT ;  /* 0x00000008ff079212 */ /* 0x000fca00078e33ff */
[----:B------:R-:W-:Y:S01]  /*0de0*/  IMAD.MOV.U32 R14, RZ, RZ, R7 ;  /* 0x000000ffff0e7224 */ /* 0x000fe200078e0007 */
[----:B------:R-:W-:Y:S06]  /*0df0*/  BRA `(.L_x_40) ;  /* 0x0000000000107947 */ /* 0x000fec0003800000 */
.L_x_39:
[----:B------:R-:W-:-:S07]  /*0e00*/  MOV R4, 0xe20 ;  /* 0x00000e2000047802 */ /* 0x000fce0000000f00 */
[----:B------:R-:W-:Y:S05]  /*0e10*/  CALL.REL.NOINC `($__internal_8_$__cuda_sm20_rem_s64) ;  /* 0x0000000800787944 */ /* 0x000fea0003c00000 */
[----:B------:R-:W-:Y:S01]  /*0e20*/  IMAD.MOV.U32 R14, RZ, RZ, R7 ;  /* 0x000000ffff0e7224 */ /* 0x000fe200078e0007 */
[----:B------:R-:W-:-:S07]  /*0e30*/  MOV R15, R16 ;  /* 0x00000010000f7202 */ /* 0x000fce0000000f00 */
.L_x_40:
[----:B------:R-:W-:Y:S01]  /*0e40*/  VIADD R7, R8, 0xffffffff ;  /* 0xffffffff08077836 */ /* 0x000fe20000000000 */
[----:B------:R-:W-:-:S04]  /*0e50*/  ISETP.NE.U32.AND P0, PT, R14, RZ, PT ;  /* 0x000000ff0e00720c */ /* 0x000fc80003f05070 */
[----:B------:R-:W-:Y:S02]  /*0e60*/  ISETP.NE.U32.AND P1, PT, R14, R7, PT ;  /* 0x000000070e00720c */ /* 0x000fe40003f25070 */
[----:B------:R-:W-:Y:S02]  /*0e70*/  SHF.R.S32.HI R7, RZ, 0x1f, R7 ;  /* 0x0000001fff077819 */ /* 0x000fe40000011407 */
[C---:B------:R-:W-:Y:S02]  /*0e80*/  ISETP.NE.AND.EX P2, PT, R15.reuse, RZ, PT, P0 ;  /* 0x000000ff0f00720c */ /* 0x040fe40003f45300 */
[----:B------:R-:W-:-:S13]  /*0e90*/  ISETP.NE.AND.EX P0, PT, R15, R7, PT, P1 ;  /* 0x000000070f00720c */ /* 0x000fda0003f05310 */
[----:B------:R-:W-:Y:S05]  /*0ea0*/  @P0 BRA P2, `(.L_x_41) ;  /* 0x0000000000240947 */ /* 0x000fea0001000000 */
.L_x_38:
[----:B------:R-:W-:Y:S05]  /*0eb0*/  BSYNC.RECONVERGENT B0 ;  /* 0x0000000000007941 */ /* 0x000fea0003800200 */
.L_x_37:
[----:B------:R-:W0:Y:S02]  /*0ec0*/  LDCU.128 UR8, c[0x0][0x380] ;  /* 0x00007000ff0877ac */ /* 0x000e240008000c00 */
[C---:B0-----:R-:W-:Y:S02]  /*0ed0*/  IADD3 R2, P0, PT, R5.reuse, UR8, RZ ;  /* 0x0000000805027c10 */ /* 0x041fe4000ff1e0ff */
[----:B------:R-:W-:Y:S02]  /*0ee0*/  IADD3 R4, P1, PT, R5, UR10, RZ ;  /* 0x0000000a05047c10 */ /* 0x000fe4000ff3e0ff */
[C---:B------:R-:W-:Y:S02]  /*0ef0*/  IADD3.X R3, PT, PT, R6.reuse, UR9, RZ, P0, !PT ;  /* 0x0000000906037c10 */ /* 0x040fe400087fe4ff */
[----:B------:R-:W-:-:S03]  /*0f00*/  IADD3.X R5, PT, PT, R6, UR11, RZ, P1, !PT ;  /* 0x0000000b06057c10 */ /* 0x000fc60008ffe4ff */
[----:B------:R-:W-:Y:S04]  /*0f10*/  STG.E.64 desc[UR6][R2.64], R12 ;  /* 0x0000000c02007986 */ /* 0x000fe8000c101b06 */
[----:B------:R-:W-:Y:S01]  /*0f20*/  STG.E.64 desc[UR6][R4.64], R12 ;  /* 0x0000000c04007986 */ /* 0x000fe2000c101b06 */
[----:B------:R-:W-:Y:S05]  /*0f30*/  EXIT ;  /* 0x000000000000794d */ /* 0x000fea0003800000 */
.L_x_41:
[----:B------:R-:W0:Y:S01]  /*0f40*/  LDCU.128 UR12, c[0x0][0x380] ;  /* 0x00007000ff0c77ac */ /* 0x000e220008000c00 */
[C---:B------:R-:W-:Y:S01]  /*0f50*/  LEA R0, P0, R10.reuse, R0, 0x1 ;  /* 0x000000000a007211 */ /* 0x040fe200078008ff */
[----:B------:R-:W1:Y:S03]  /*0f60*/  LDCU.64 UR8, c[0x0][0x398] ;  /* 0x00007300ff0877ac */ /* 0x000e660008000a00 */
[----:B------:R-:W-:Y:S02]  /*0f70*/  LEA.HI.X R10, R10, R2, R11, 0x1, P0 ;  /* 0x000000020a0a7211 */ /* 0x000fe400000f0c0b */
[----:B------:R-:W-:Y:S02]  /*0f80*/  IADD3 R0, P0, PT, R3, -R0, RZ ;  /* 0x8000000003007210 */ /* 0x000fe40007f1e0ff */
[C---:B0-----:R-:W-:Y:S02]  /*0f90*/  IADD3 R8, P1, PT, R5.reuse, UR12, RZ ;  /* 0x0000000c05087c10 */ /* 0x041fe4000ff3e0ff */
[----:B------:R-:W-:Y:S01]  /*0fa0*/  IADD3 R2, P2, PT, R5, UR14, RZ ;  /* 0x0000000e05027c10 */ /* 0x000fe2000ff5e0ff */
[----:B------:R-:W-:Y:S01]  /*0fb0*/  IMAD.X R5, RZ, RZ, ~R10, P0 ;  /* 0x000000ffff057224 */ /* 0x000fe200000e0e0a */
[----:B-1----:R-:W-:-:S02]  /*0fc0*/  LEA R4, P0, R0, UR8, 0x3 ;  /* 0x0000000800047c11 */ /* 0x002fc4000f8018ff */
[C---:B------:R-:W-:Y:S02]  /*0fd0*/  IADD3.X R9, PT, PT, R6.reuse, UR13, RZ, P1, !PT ;  /* 0x0000000d06097c10 */ /* 0x040fe40008ffe4ff */
[----:B------:R-:W-:Y:S02]  /*0fe0*/  IADD3.X R3, PT, PT, R6, UR15, RZ, P2, !PT ;  /* 0x0000000f06037c10 */ /* 0x000fe400097fe4ff */
[----:B------:R-:W-:Y:S01]  /*0ff0*/  LEA.HI.X R5, R0, UR9, R5, 0x3, P0 ;  /* 0x0000000900057c11 */ /* 0x000fe200080f1c05 */
[----:B------:R-:W-:Y:S04]  /*1000*/  STG.E.64 desc[UR6][R8.64], RZ ;  /* 0x000000ff08007986 */ /* 0x000fe8000c101b06 */
[----:B------:R-:W-:Y:S04]  /*1010*/  STG.E.64 desc[UR6][R2.64], RZ ;  /* 0x000000ff02007986 */ /* 0x000fe8000c101b06 */
[----:B------:R-:W-:Y:S01]  /*1020*/  STG.E.64 desc[UR6][R4.64+0x8], RZ ;  /* 0x000008ff04007986 */ /* 0x000fe2000c101b06 */
[----:B------:R-:W-:Y:S05]  /*1030*/  EXIT ;  /* 0x000000000000794d */ /* 0x000fea0003800000 */
        .weak           $__internal_6_$__cuda_sm20_dblrcp_rn_slowpath_v3
        .type           $__internal_6_$__cuda_sm20_dblrcp_rn_slowpath_v3,@function
        .size           $__internal_6_$__cuda_sm20_dblrcp_rn_slowpath_v3,($__internal_7_$__cuda_sm20_div_s64 - $__internal_6_$__cuda_sm20_dblrcp_rn_slowpath_v3)
$__internal_6_$__cuda_sm20_dblrcp_rn_slowpath_v3:
[----:B------:R-:W-:-:S06]  /*1040*/  IMAD.MOV.U32 R8, RZ, RZ, R15 ;  /* 0x000000ffff087224 */ /* 0x000fcc00078e000f */
[----:B------:R-:W-:-:S14]  /*1050*/  DSETP.GTU.AND P0, PT, |R8|, +INF , PT ;  /* 0x7ff000000800742a */ /* 0x000fdc0003f0c200 */
[----:B------:R-:W-:Y:S05]  /*1060*/  @P0 BRA `(.L_x_42) ;  /* 0x00000000007c0947 */ /* 0x000fea0003800000 */
[----:B------:R-:W-:-:S04]  /*1070*/  LOP3.LUT R19, R9, 0x7fffffff, RZ, 0xc0, !PT ;  /* 0x7fffffff09137812 */ /* 0x000fc800078ec0ff */
[----:B------:R-:W-:-:S04]  /*1080*/  IADD3 R15, PT, PT, R19, -0x1, RZ ;  /* 0xffffffff130f7810 */ /* 0x000fc80007ffe0ff */
[----:B------:R-:W-:-:S13]  /*1090*/  ISETP.GE.U32.AND P0, PT, R15, 0x7fefffff, PT ;  /* 0x7fefffff0f00780c */ /* 0x000fda0003f06070 */
[----:B------:R-:W-:Y:S01]  /*10a0*/  @P0 LOP3.LUT R17, R9, 0x7ff00000, RZ, 0x3c, !PT ;  /* 0x7ff0000009110812 */ /* 0x000fe200078e3cff */
[----:B------:R-:W-:Y:S01]  /*10b0*/  @P0 IMAD.MOV.U32 R16, RZ, RZ, RZ ;  /* 0x000000ffff100224 */ /* 0x000fe200078e00ff */
[----:B------:R-:W-:Y:S06]  /*10c0*/  @P0 BRA `(.L_x_43) ;  /* 0x00000000006c0947 */ /* 0x000fec0003800000 */
[----:B------:R-:W-:-:S13]  /*10d0*/  ISETP.GE.U32.AND P0, PT, R19, 0x1000001, PT ;  /* 0x010000011300780c */ /* 0x000fda0003f06070 */
[----:B------:R-:W-:Y:S05]  /*10e0*/  @!P0 BRA `(.L_x_44) ;  /* 0x0000000000348947 */ /* 0x000fea0003800000 */
[----:B------:R-:W-:Y:S02]  /*10f0*/  VIADD R17, R9, 0xc0200000 ;  /* 0xc020000009117836 */ /* 0x000fe40000000000 */
[----:B------:R-:W-:Y:S02]  /*1100*/  IMAD.MOV.U32 R16, RZ, RZ, R8 ;  /* 0x000000ffff107224 */ /* 0x000fe400078e0008 */
[----:B------:R-:W0:Y:S04]  /*1110*/  MUFU.RCP64H R19, R17 ;  /* 0x0000001100137308 */ /* 0x000e280000001800 */
        /* <DEDUP_REMOVED lines=10> */
.L_x_44:
[----:B------:R-:W-:Y:S01]  /*11c0*/  DMUL R8, R8, 8.11296384146066816958e+31 ;  /* 0x4690000008087828 */ /* 0x000fe20000000000 */
[----:B------:R-:W-:-:S05]  /*11d0*/  MOV R16, R18 ;  /* 0x0000001200107202 */ /* 0x000fca0000000f00 */
        /* <DEDUP_REMOVED lines=8> */
.L_x_42:
[----:B------:R-:W-:Y:S01]  /*1260*/  LOP3.LUT R17, R9, 0x80000, RZ, 0xfc, !PT ;  /* 0x0008000009117812 */ /* 0x000fe200078efcff */
[----:B------:R-:W-:-:S07]  /*1270*/  IMAD.MOV.U32 R16, RZ, RZ, R8 ;  /* 0x000000ffff107224 */ /* 0x000fce00078e0008 */
.L_x_43:
[----:B------:R-:W-:Y:S01]  /*1280*/  MOV R15, 0x0 ;  /* 0x00000000000f7802 */ /* 0x000fe20000000f00 */
[----:B------:R-:W-:Y:S02]  /*1290*/  IMAD.MOV.U32 R18, RZ, RZ, R16 ;  /* 0x000000ffff127224 */ /* 0x000fe400078e0010 */
[----:B------:R-:W-:Y:S01]  /*12a0*/  IMAD.MOV.U32 R19, RZ, RZ, R17 ;  /* 0x000000ffff137224 */ /* 0x000fe200078e0011 */
[----:B------:R-:W-:Y:S06]  /*12b0*/  RET.REL.NODEC R14 `(_Z13prepare_gridsPdS_S_S_PlS0_PiS1_) ;  /* 0xffffffec0e507950 */ /* 0x000fec0003c3ffff */
        .weak           $__internal_7_$__cuda_sm20_div_s64
        .type           $__internal_7_$__cuda_sm20_div_s64,@function
        .size           $__internal_7_$__cuda_sm20_div_s64,($__internal_8_$__cuda_sm20_rem_s64 - $__internal_7_$__cuda_sm20_div_s64)
$__internal_7_$__cuda_sm20_div_s64:
[-C--:B------:R-:W-:Y:S02]  /*12c0*/  IADD3 R17, P1, PT, RZ, -R8.reuse, RZ ;  /* 0x80000008ff117210 */ /* 0x080fe40007f3e0ff */
[----:B------:R-:W-:Y:S02]  /*12d0*/  ISETP.GE.AND P0, PT, R7, RZ, PT ;  /* 0x000000ff0700720c */ /* 0x000fe40003f06270 */
[----:B------:R-:W-:Y:S01]  /*12e0*/  ISETP.LE.AND P3, PT, RZ, UR4, PT ;  /* 0x00000004ff007c0c */ /* 0x000fe2000bf63270 */
        /* <DEDUP_REMOVED lines=16> */
[----:B------:R-:W-:-:S04]  /*13f0*/  IMAD.HI.U32 R18, P1, R15, R21, R18 ;  /* 0x000000150f127227 */ /* 0x000fc80007820012 */
[----:B------:R-:W-:Y:S01]  /*1400*/  IMAD.HI.U32 R21, R15, R23, RZ ;  /* 0x000000170f157227 */ /* 0x000fe200078e00ff */
[----:B------:R-:W-:-:S03]  /*1410*/  IADD3 R19, P2, PT, R9, R18, RZ ;  /* 0x0000001209137210 */ /* 0x000fc60007f5e0ff */
[----:B------:R-:W-:Y:S02]  /*1420*/  IMAD.X R21, R21, 0x1, R15, P0 ;  /* 0x0000000115157824 */ /* 0x000fe400000e060f */
[----:B------:R-:W-:-:S03]  /*1430*/  IMAD.WIDE.U32 R14, R19, R16, RZ ;  /* 0x00000010130e7225 */ /* 0x000fc600078e00ff */
[----:B------:R-:W-:Y:S01]  /*1440*/  IADD3.X R21, PT, PT, RZ, RZ, R21, P2, P1 ;  /* 0x000000ffff157210 */ /* 0x000fe200017e2415 */
[----:B------:R-:W-:Y:S01]  /*1450*/  IMAD R9, R19, R17, R15 ;  /* 0x0000001113097224 */ /* 0x000fe200078e020f */
[----:B------:R-:W-:Y:S02]  /*1460*/  IADD3 R15, P0, PT, RZ, -R14, RZ ;  /* 0x8000000eff0f7210 */ /* 0x000fe40007f1e0ff */
[----:B------:R-:W-:Y:S01]  /*1470*/  IADD3 R14, P4, PT, RZ, -R3, RZ ;  /* 0x80000003ff0e7210 */ /* 0x000fe20007f9e0ff */
[----:B------:R-:W-:Y:S02]  /*1480*/  IMAD R9, R21, R16, R9 ;  /* 0x0000001015097224 */ /* 0x000fe400078e0209 */
[----:B------:R-:W-:-:S04]  /*1490*/  IMAD.HI.U32 R18, R19, R15, RZ ;  /* 0x0000000f13127227 */ /* 0x000fc800078e00ff */
[----:B------:R-:W-:Y:S01]  /*14a0*/  IMAD.X R20, RZ, RZ, ~R9, P0 ;  /* 0x000000ffff147224 */ /* 0x000fe200000e0e09 */
[----:B------:R-:W-:-:S03]  /*14b0*/  SEL R9, R14, R3, !P3 ;  /* 0x000000030e097207 */ /* 0x000fc60005800000 */
[----:B------:R-:W-:-:S04]  /*14c0*/  IMAD.WIDE.U32 R18, P0, R19, R20, R18 ;  /* 0x0000001413127225 */ /* 0x000fc80007800012 */
[----:B------:R-:W-:-:S04]  /*14d0*/  IMAD.HI.U32 R18, P1, R21, R15, R18 ;  /* 0x0000000f15127227 */ /* 0x000fc80007820012 */
[CC--:B------:R-:W-:Y:S02]  /*14e0*/  IMAD R15, R21.reuse, R20.reuse, RZ ;  /* 0x00000014150f7224 */ /* 0x0c0fe400078e02ff */
[----:B------:R-:W-:Y:S02]  /*14f0*/  IMAD.X R19, RZ, RZ, ~UR4, P4 ;  /* 0x80000004ff137e24 */ /* 0x000fe4000a0e06ff */
[----:B------:R-:W-:Y:S01]  /*1500*/  IMAD.HI.U32 R20, R21, R20, RZ ;  /* 0x0000001415147227 */ /* 0x000fe200078e00ff */
[----:B------:R-:W-:Y:S02]  /*1510*/  IADD3 R18, P2, PT, R15, R18, RZ ;  /* 0x000000120f127210 */ /* 0x000fe40007f5e0ff */
[----:B------:R-:W-:Y:S01]  /*1520*/  SEL R19, R19, UR4, !P3 ;  /* 0x0000000413137c07 */ /* 0x000fe2000d800000 */
[----:B------:R-:W-:Y:S01]  /*1530*/  IMAD.MOV.U32 R15, RZ, RZ, RZ ;  /* 0x000000ffff0f7224 */ /* 0x000fe200078e00ff */
[----:B------:R-:W-:Y:S01]  /*1540*/  IADD3.X R21, PT, PT, R20, R21, RZ, P0, !PT ;  /* 0x0000001514157210 */ /* 0x000fe200007fe4ff */
[----:B------:R-:W-:-:S03]  /*1550*/  IMAD.HI.U32 R14, R18, R9, RZ ;  /* 0x00000009120e7227 */ /* 0x000fc600078e00ff */
[----:B------:R-:W-:Y:S01]  /*1560*/  IADD3.X R20, PT, PT, RZ, RZ, R21, P2, P1 ;  /* 0x000000ffff147210 */ /* 0x000fe200017e2415 */
[----:B------:R-:W-:-:S04]  /*1570*/  IMAD.WIDE.U32 R14, R18, R19, R14 ;  /* 0x00000013120e7225 */ /* 0x000fc800078e000e */
[C---:B------:R-:W-:Y:S02]  /*1580*/  IMAD R21, R20.reuse, R19, RZ ;  /* 0x0000001314157224 */ /* 0x040fe400078e02ff */
[----:B------:R-:W-:-:S04]  /*1590*/  IMAD.HI.U32 R14, P0, R20, R9, R14 ;  /* 0x00000009140e7227 */ /* 0x000fc8000780000e */
[----:B------:R-:W-:Y:S01]  /*15a0*/  IMAD.HI.U32 R23, R20, R19, RZ ;  /* 0x0000001314177227 */ /* 0x000fe200078e00ff */
[----:B------:R-:W-:-:S03]  /*15b0*/  IADD3 R21, P1, PT, R21, R14, RZ ;  /* 0x0000000e15157210 */ /* 0x000fc60007f3e0ff */
[----:B------:R-:W-:Y:S02]  /*15c0*/  IMAD.X R23, RZ, RZ, R23, P0 ;  /* 0x000000ffff177224 */ /* 0x000fe400000e0617 */
[----:B------:R-:W-:-:S04]  /*15d0*/  IMAD.WIDE.U32 R14, R21, R16, RZ ;  /* 0x00000010150e7225 */ /* 0x000fc800078e00ff */
[----:B------:R-:W-:Y:S01]  /*15e0*/  IMAD.X R23, RZ, RZ, R23, P1 ;  /* 0x000000ffff177224 */ /* 0x000fe200008e0617 */
[----:B------:R-:W-:Y:S01]  /*15f0*/  IADD3 R25, P1, PT, -R14, R9, RZ ;  /* 0x000000090e197210 */ /* 0x000fe20007f3e1ff */
[----:B------:R-:W-:-:S03]  /*1600*/  IMAD R15, R21, R17, R15 ;  /* 0x00000011150f7224 */ /* 0x000fc600078e020f */
[-C--:B------:R-:W-:Y:S01]  /*1610*/  ISETP.GE.U32.AND P0, PT, R25, R16.reuse, PT ;  /* 0x000000101900720c */ /* 0x080fe20003f06070 */
[----:B------:R-:W-:-:S05]  /*1620*/  IMAD R14, R23, R16, R15 ;  /* 0x00000010170e7224 */ /* 0x000fca00078e020f */
[----:B------:R-:W-:Y:S02]  /*1630*/  IADD3.X R19, PT, PT, ~R14, R19, RZ, P1, !PT ;  /* 0x000000130e137210 */ /* 0x000fe40000ffe5ff */
[----:B------:R-:W-:Y:S02]  /*1640*/  IADD3 R9, P1, PT, R25, -R16, RZ ;  /* 0x8000001019097210 */ /* 0x000fe40007f3e0ff */
[----:B------:R-:W-:Y:S02]  /*1650*/  ISETP.GE.U32.AND.EX P0, PT, R19, R17, PT, P0 ;  /* 0x000000111300720c */ /* 0x000fe40003f06100 */
[----:B------:R-:W-:Y:S01]  /*1660*/  IADD3 R14, P2, PT, R21, 0x1, RZ ;  /* 0x00000001150e7810 */ /* 0x000fe20007f5e0ff */
[----:B------:R-:W-:Y:S01]  /*1670*/  IMAD.X R15, R19, 0x1, ~R17, P1 ;  /* 0x00000001130f7824 */ /* 0x000fe200008e0e11 */
[----:B------:R-:W-:Y:S02]  /*1680*/  SEL R9, R9, R25, P0 ;  /* 0x0000001909097207 */ /* 0x000fe40000000000 */
[----:B------:R-:W-:Y:S01]  /*1690*/  SEL R14, R14, R21, P0 ;  /* 0x000000150e0e7207 */ /* 0x000fe20000000000 */
[----:B------:R-:W-:Y:S01]  /*16a0*/  IMAD.X R18, RZ, RZ, R23, P2 ;  /* 0x000000ffff127224 */ /* 0x000fe200010e0617 */
[----:B------:R-:W-:-:S02]  /*16b0*/  SEL R15, R15, R19, P0 ;  /* 0x000000130f0f7207 */ /* 0x000fc40000000000 */
[----:B------:R-:W-:Y:S02]  /*16c0*/  ISETP.GE.U32.AND P1, PT, R9, R16, PT ;  /* 0x000000100900720c */ /* 0x000fe40003f26070 */
[----:B------:R-:W-:Y:S02]  /*16d0*/  SEL R23, R18, R23, P0 ;  /* 0x0000001712177207 */ /* 0x000fe40000000000 */
[----:B------:R-:W-:Y:S02]  /*16e0*/  IADD3 R9, P2, PT, R14, 0x1, RZ ;  /* 0x000000010e097810 */ /* 0x000fe40007f5e0ff */
[----:B------:R-:W-:Y:S02]  /*16f0*/  ISETP.GE.U32.AND.EX P0, PT, R15, R17, PT, P1 ;  /* 0x000000110f00720c */ /* 0x000fe40003f06110 */
[----:B------:R-:W-:Y:S01]  /*1700*/  LOP3.LUT R15, R7, UR4, RZ, 0x3c, !PT ;  /* 0x00000004070f7c12 */ /* 0x000fe2000f8e3cff */
[----:B------:R-:W-:Y:S01]  /*1710*/  IMAD.X R16, RZ, RZ, R23, P2 ;  /* 0x000000ffff107224 */ /* 0x000fe200010e0617 */
[----:B------:R-:W-:-:S02]  /*1720*/  SEL R9, R9, R14, P0 ;  /* 0x0000000e09097207 */ /* 0x000fc40000000000 */
[----:B------:R-:W-:Y:S02]  /*1730*/  ISETP.GE.AND P1, PT, R15, RZ, PT ;  /* 0x000000ff0f00720c */ /* 0x000fe40003f26270 */
[----:B------:R-:W-:Y:S02]  /*1740*/  SEL R16, R16, R23, P0 ;  /* 0x0000001710107207 */ /* 0x000fe40000000000 */
[-C--:B------:R-:W-:Y:S02]  /*1750*/  IADD3 R14, P2, PT, RZ, -R9.reuse, RZ ;  /* 0x80000009ff0e7210 */ /* 0x080fe40007f5e0ff */
[----:B------:R-:W-:Y:S02]  /*1760*/  ISETP.NE.U32.AND P0, PT, R8, RZ, PT ;  /* 0x000000ff0800720c */ /* 0x000fe40003f05070 */
[-C--:B------:R-:W-:Y:S02]  /*1770*/  IADD3.X R15, PT, PT, RZ, ~R16.reuse, RZ, P2, !PT ;  /* 0x80000010ff0f7210 */ /* 0x080fe400017fe4ff */
[----:B------:R-:W-:Y:S01]  /*1780*/  SEL R9, R14, R9, !P1 ;  /* 0x000000090e097207 */ /* 0x000fe20004800000 */
[----:B------:R-:W-:Y:S01]  /*1790*/  IMAD.MOV.U32 R14, RZ, RZ, R4 ;  /* 0x000000ffff0e7224 */ /* 0x000fe200078e0004 */
[----:B------:R-:W-:Y:S01]  /*17a0*/  SEL R16, R15, R16, !P1 ;  /* 0x000000100f107207 */ /* 0x000fe20004800000 */
[----:B------:R-:W-:Y:S01]  /*17b0*/  IMAD.MOV.U32 R15, RZ, RZ, 0x0 ;  /* 0x00000000ff0f7424 */ /* 0x000fe200078e00ff */
[----:B------:R-:W-:-:S04]  /*17c0*/  ISETP.NE.AND.EX P0, PT, R7, RZ, PT, P0 ;  /* 0x000000ff0700720c */ /* 0x000fc80003f05300 */
[----:B------:R-:W-:Y:S02]  /*17d0*/  SEL R9, R9, 0xffffffff, P0 ;  /* 0xffffffff09097807 */ /* 0x000fe40000000000 */
[----:B------:R-:W-:Y:S01]  /*17e0*/  SEL R16, R16, 0xffffffff, P0 ;  /* 0xffffffff10107807 */ /* 0x000fe20000000000 */
[----:B------:R-:W-:Y:S06]  /*17f0*/  RET.REL.NODEC R14 `(_Z13prepare_gridsPdS_S_S_PlS0_PiS1_) ;  /* 0xffffffe80e007950 */ /* 0x000fec0003c3ffff */
        .weak           $__internal_8_$__cuda_sm20_rem_s64
        .type           $__internal_8_$__cuda_sm20_rem_s64,@function
        .size           $__internal_8_$__cuda_sm20_rem_s64,(.L_x_54 - $__internal_8_$__cuda_sm20_rem_s64)
$__internal_8_$__cuda_sm20_rem_s64:
        /* <DEDUP_REMOVED lines=26> */
[----:B------:R-:W-:Y:S01]  /*19a0*/  ISETP.LE.AND P1, PT, RZ, UR5, PT ;  /* 0x00000005ff007c0c */ /* 0x000fe2000bf23270 */
[----:B------:R-:W-:Y:S01]  /*19b0*/  IMAD R9, R21, R14, R9 ;  /* 0x0000000e15097224 */ /* 0x000fe200078e0209 */
[----:B------:R-:W-:Y:S01]  /*19c0*/  IADD3 R16, P4, PT, RZ, -R3, RZ ;  /* 0x80000003ff107210 */ /* 0x000fe20007f9e0ff */
[----:B------:R-:W-:-:S03]  /*19d0*/  IMAD.HI.U32 R18, R19, R17, RZ ;  /* 0x0000001113127227 */ /* 0x000fc600078e00ff */
[----:B------:R-:W-:Y:S02]  /*19e0*/  IADD3.X R20, PT, PT, RZ, ~R9, RZ, P0, !PT ;  /* 0x80000009ff147210 */ /* 0x000fe400007fe4ff */
        /* <DEDUP_REMOVED lines=8> */
[----:B------:R-:W-:Y:S02]  /*1a70*/  IMAD.X R21, R20, 0x1, R21, P0 ;  /* 0x0000000114157824 */ /* 0x000fe400000e0615 */
[----:B------:R-:W-:-:S03]  /*1a80*/  IMAD.HI.U32 R16, R18, R9, RZ ;  /* 0x0000000912107227 */ /* 0x000fc600078e00ff */
[----:B------:R-:W-:Y:S01]  /*1a90*/  IADD3.X R20, PT, PT, RZ, RZ, R21, P3, P2 ;  /* 0x000000ffff147210 */ /* 0x000fe20001fe4415 */
[----:B------:R-:W-:Y:S02]  /*1aa0*/  IMAD.MOV.U32 R17, RZ, RZ, RZ ;  /* 0x000000ffff117224 */ /* 0x000fe400078e00ff */
[----:B------:R-:W-:-:S04]  /*1ab0*/  IMAD.WIDE.U32 R16, R18, R19, R16 ;  /* 0x0000001312107225 */ /* 0x000fc800078e0010 */
[C---:B------:R-:W-:Y:S02]  /*1ac0*/  IMAD R21, R20.reuse, R19, RZ ;  /* 0x0000001314157224 */ /* 0x040fe400078e02ff */
[----:B------:R-:W-:-:S04]  /*1ad0*/  IMAD.HI.U32 R16, P0, R20, R9, R16 ;  /* 0x0000000914107227 */ /* 0x000fc80007800010 */
[----:B------:R-:W-:Y:S01]  /*1ae0*/  IMAD.HI.U32 R18, R20, R19, RZ ;  /* 0x0000001314127227 */ /* 0x000fe200078e00ff */
[----:B------:R-:W-:-:S04]  /*1af0*/  IADD3 R21, P2, PT, R21, R16, RZ ;  /* 0x0000001015157210 */ /* 0x000fc80007f5e0ff */
[----:B------:R-:W-:Y:S01]  /*1b00*/  IADD3.X R18, PT, PT, R18, RZ, RZ, P0, !PT ;  /* 0x000000ff12127210 */ /* 0x000fe200007fe4ff */
[----:B------:R-:W-:-:S04]  /*1b10*/  IMAD.WIDE.U32 R16, R21, R14, RZ ;  /* 0x0000000e15107225 */ /* 0x000fc800078e00ff */
[----:B------:R-:W-:Y:S01]  /*1b20*/  IMAD.X R23, RZ, RZ, R18, P2 ;  /* 0x000000ffff177224 */ /* 0x000fe200010e0612 */
[----:B------:R-:W-:Y:S01]  /*1b30*/  IADD3 R9, P2, PT, -R16, R9, RZ ;  /* 0x0000000910097210 */ /* 0x000fe20007f5e1ff */
[----:B------:R-:W-:-:S03]  /*1b40*/  IMAD R21, R21, R15, R17 ;  /* 0x0000000f15157224 */ /* 0x000fc600078e0211 */
[-C--:B------:R-:W-:Y:S01]  /*1b50*/  ISETP.GE.U32.AND P0, PT, R9, R14.reuse, PT ;  /* 0x0000000e0900720c */ /* 0x080fe20003f06070 */
[----:B------:R-:W-:-:S04]  /*1b60*/  IMAD R16, R23, R14, R21 ;  /* 0x0000000e17107224 */ /* 0x000fc800078e0215 */
[----:B------:R-:W-:Y:S01]  /*1b70*/  IMAD.X R21, R19, 0x1, ~R16, P2 ;  /* 0x0000000113157824 */ /* 0x000fe200010e0e10 */
[----:B------:R-:W-:-:S04]  /*1b80*/  IADD3 R17, P2, PT, R9, -R14, RZ ;  /* 0x8000000e09117210 */ /* 0x000fc80007f5e0ff */
[CC--:B------:R-:W-:Y:S02]  /*1b90*/  ISETP.GE.U32.AND.EX P0, PT, R21.reuse, R15.reuse, PT, P0 ;  /* 0x0000000f1500720c */ /* 0x0c0fe40003f06100 */
[----:B------:R-:W-:Y:S02]  /*1ba0*/  IADD3.X R19, PT, PT, R21, ~R15, RZ, P2, !PT ;  /* 0x8000000f15137210 */ /* 0x000fe400017fe4ff */
[----:B------:R-:W-:Y:S02]  /*1bb0*/  SEL R17, R17, R9, P0 ;  /* 0x0000000911117207 */ /* 0x000fe40000000000 */
[----:B------:R-:W-:Y:S02]  /*1bc0*/  SEL R19, R19, R21, P0 ;  /* 0x0000001513137207 */ /* 0x000fe40000000000 */
[CC--:B------:R-:W-:Y:S02]  /*1bd0*/  ISETP.GE.U32.AND P0, PT, R17.reuse, R14.reuse, PT ;  /* 0x0000000e1100720c */ /* 0x0c0fe40003f06070 */
[----:B------:R-:W-:-:S02]  /*1be0*/  IADD3 R9, P2, PT, R17, -R14, RZ ;  /* 0x8000000e11097210 */ /* 0x000fc40007f5e0ff */
[----:B------:R-:W-:-:S03]  /*1bf0*/  ISETP.GE.U32.AND.EX P0, PT, R19, R15, PT, P0 ;  /* 0x0000000f1300720c */ /* 0x000fc60003f06100 */
[----:B------:R-:W-:Y:S01]  /*1c00*/  IMAD.X R16, R19, 0x1, ~R15, P2 ;  /* 0x0000000113107824 */ /* 0x000fe200010e0e0f */
[----:B------:R-:W-:-:S04]  /*1c10*/  SEL R9, R9, R17, P0 ;  /* 0x0000001109097207 */ /* 0x000fc80000000000 */
[----:B------:R-:W-:Y:S02]  /*1c20*/  SEL R16, R16, R19, P0 ;  /* 0x0000001310107207 */ /* 0x000fe40000000000 */
[----:B------:R-:W-:Y:S02]  /*1c30*/  IADD3 R14, P2, PT, RZ, -R9, RZ ;  /* 0x80000009ff0e7210 */ /* 0x000fe40007f5e0ff */
[----:B------:R-:W-:-:S03]  /*1c40*/  ISETP.NE.U32.AND P0, PT, R8, RZ, PT ;  /* 0x000000ff0800720c */ /* 0x000fc60003f05070 */
[----:B------:R-:W-:Y:S01]  /*1c50*/  IMAD.X R15, RZ, RZ, ~R16, P2 ;  /* 0x000000ffff0f7224 */ /* 0x000fe200010e0e10 */
[----:B------:R-:W-:Y:S02]  /*1c60*/  ISETP.NE.AND.EX P0, PT, R7, RZ, PT, P0 ;  /* 0x000000ff0700720c */ /* 0x000fe40003f05300 */
[----:B------:R-:W-:Y:S02]  /*1c70*/  SEL R7, R14, R9, !P1 ;  /* 0x000000090e077207 */ /* 0x000fe40004800000 */
[----:B------:R-:W-:Y:S01]  /*1c80*/  SEL R16, R15, R16, !P1 ;  /* 0x000000100f107207 */ /* 0x000fe20004800000 */
[----:B------:R-:W-:Y:S01]  /*1c90*/  IMAD.MOV.U32 R15, RZ, RZ, 0x0 ;  /* 0x00000000ff0f7424 */ /* 0x000fe200078e00ff */
[----:B------:R-:W-:Y:S02]  /*1ca0*/  MOV R14, R4 ;  /* 0x00000004000e7202 */ /* 0x000fe40000000f00 */
[----:B------:R-:W-:Y:S02]  /*1cb0*/  SEL R7, R7, 0xffffffff, P0 ;  /* 0xffffffff07077807 */ /* 0x000fe40000000000 */
[----:B------:R-:W-:Y:S01]  /*1cc0*/  SEL R16, R16, 0xffffffff, P0 ;  /* 0xffffffff10107807 */ /* 0x000fe20000000000 */
[----:B------:R-:W-:Y:S06]  /*1cd0*/  RET.REL.NODEC R14 `(_Z13prepare_gridsPdS_S_S_PlS0_PiS1_) ;  /* 0xffffffe00ec87950 */ /* 0x000fec0003c3ffff */
.L_x_45:
        /* <DEDUP_REMOVED lines=10> */
.L_x_54:


//--------------------- .nv.shared.reserved.0     --------------------------
	.section	.nv.shared.reserved.0,"aw",@nobits
	.weak		__nv_reservedSMEM_offset_0_alias
	.size		__nv_reservedSMEM_offset_0_alias, 0, 64
	.other		__nv_reservedSMEM_offset_0_alias,@"STO_CUDA_RESERVED_SHARED STV_DEFAULT"
__nv_reservedSMEM_offset_0_alias:
	.zero		0
	.zero		64


//--------------------- .nv.constant0._Z11update_realPdS_S_S_PlPiS1_ --------------------------
	.section	.nv.constant0._Z11update_realPdS_S_S_PlPiS1_,"a",@progbits
	.sectionflags	@""
	.align	4
.nv.constant0._Z11update_realPdS_S_S_PlPiS1_:
	.zero		952


//--------------------- .nv.constant0._Z16update_temporaryPdS_S_S_PlPiS1_ --------------------------
	.section	.nv.constant0._Z16update_temporaryPdS_S_S_PlPiS1_,"a",@progbits
	.sectionflags	@""
	.align	4
.nv.constant0._Z16update_temporaryPdS_S_S_PlPiS1_:
	.zero		952


//--------------------- .nv.constant0._Z13prepare_gridsPdS_S_S_PlS0_PiS1_ --------------------------
	.section	.nv.constant0._Z13prepare_gridsPdS_S_S_PlS0_PiS1_,"a",@progbits
	.sectionflags	@""
	.align	4
.nv.constant0._Z13prepare_gridsPdS_S_S_PlS0_PiS1_:
	.zero		960


//--------------------- SYMBOLS --------------------------

	.type		.nv.reservedSmem.offset0,@object
	.size		.nv.reservedSmem.offset0,0x4
